//
// Generated by NVIDIA NVVM Compiler
//
// Compiler Build ID: CL-36424714
// Cuda compilation tools, release 13.0, V13.0.88
// Based on NVVM 20.0.0
//

.version 9.0
.target sm_100
.address_size 64

	// .globl	fill_nan_f32
// _ZZ13adx_batch_f32E4sh_h has been demoted
// _ZZ13adx_batch_f32E4sh_l has been demoted
// _ZZ13adx_batch_f32E4sh_c has been demoted

.visible .entry fill_nan_f32(
	.param .u64 .ptr .align 1 fill_nan_f32_param_0,
	.param .u64 fill_nan_f32_param_1
)
{
	.reg .pred 	%p<3>;
	.reg .b32 	%r<8>;
	.reg .b64 	%rd<11>;

	ld.param.u64 	%rd6, [fill_nan_f32_param_0];
	ld.param.u64 	%rd7, [fill_nan_f32_param_1];
	mov.u32 	%r2, %ctaid.x;
	mov.u32 	%r1, %ntid.x;
	mov.u32 	%r3, %tid.x;
	mad.lo.s32 	%r4, %r2, %r1, %r3;
	cvt.u64.u32 	%rd10, %r4;
	setp.le.u64 	%p1, %rd7, %rd10;
	@%p1 bra 	$L__BB0_3;
	mov.u32 	%r5, %nctaid.x;
	mul.lo.s32 	%r6, %r1, %r5;
	cvt.u64.u32 	%rd2, %r6;
	cvta.to.global.u64 	%rd3, %rd6;
$L__BB0_2:
	shl.b64 	%rd8, %rd10, 2;
	add.s64 	%rd9, %rd3, %rd8;
	mov.b32 	%r7, 2143289344;
	st.global.u32 	[%rd9], %r7;
	add.s64 	%rd10, %rd10, %rd2;
	setp.lt.u64 	%p2, %rd10, %rd7;
	@%p2 bra 	$L__BB0_2;
$L__BB0_3:
	ret;

}
	// .globl	adx_batch_f32
.visible .entry adx_batch_f32(
	.param .u64 .ptr .align 1 adx_batch_f32_param_0,
	.param .u64 .ptr .align 1 adx_batch_f32_param_1,
	.param .u64 .ptr .align 1 adx_batch_f32_param_2,
	.param .u64 .ptr .align 1 adx_batch_f32_param_3,
	.param .u32 adx_batch_f32_param_4,
	.param .u32 adx_batch_f32_param_5,
	.param .u32 adx_batch_f32_param_6,
	.param .u64 .ptr .align 1 adx_batch_f32_param_7
)
{
	.reg .pred 	%p<41>;
	.reg .b32 	%r<109>;
	.reg .b32 	%f<143>;
	.reg .b64 	%rd<73>;
	// demoted variable
	.shared .align 4 .b8 _ZZ13adx_batch_f32E4sh_h[4096];
	// demoted variable
	.shared .align 4 .b8 _ZZ13adx_batch_f32E4sh_l[4096];
	// demoted variable
	.shared .align 4 .b8 _ZZ13adx_batch_f32E4sh_c[4096];
	ld.param.u64 	%rd33, [adx_batch_f32_param_0];
	ld.param.u64 	%rd34, [adx_batch_f32_param_1];
	ld.param.u64 	%rd35, [adx_batch_f32_param_2];
	ld.param.u64 	%rd31, [adx_batch_f32_param_3];
	ld.param.u32 	%r50, [adx_batch_f32_param_4];
	ld.param.u32 	%r52, [adx_batch_f32_param_5];
	ld.param.u32 	%r51, [adx_batch_f32_param_6];
	ld.param.u64 	%rd32, [adx_batch_f32_param_7];
	cvta.to.global.u64 	%rd1, %rd35;
	cvta.to.global.u64 	%rd2, %rd34;
	cvta.to.global.u64 	%rd3, %rd33;
	mov.u32 	%r53, %ctaid.x;
	mov.u32 	%r54, %ntid.x;
	mov.u32 	%r1, %tid.x;
	mad.lo.s32 	%r2, %r53, %r54, %r1;
	setp.ge.s32 	%p1, %r2, %r52;
	@%p1 bra 	$L__BB1_46;
	cvta.to.global.u64 	%rd36, %rd31;
	cvta.to.global.u64 	%rd4, %rd32;
	and.b32  	%r3, %r1, 31;
	mul.wide.s32 	%rd37, %r2, 4;
	add.s64 	%rd38, %rd36, %rd37;
	ld.global.nc.u32 	%r55, [%rd38];
	mul.wide.s32 	%rd5, %r50, %r2;
	shl.b64 	%rd39, %rd5, 2;
	add.s64 	%rd6, %rd4, %rd39;
	setp.gt.s32 	%p2, %r55, 0;
	setp.gt.s32 	%p3, %r51, -1;
	and.pred  	%p4, %p3, %p2;
	add.s32 	%r5, %r55, %r51;
	setp.lt.s32 	%p5, %r5, %r50;
	and.pred  	%p6, %p4, %p5;
	@%p6 bra 	$L__BB1_15;
	setp.lt.s32 	%p32, %r50, 1;
	@%p32 bra 	$L__BB1_46;
	and.b32  	%r6, %r50, 15;
	setp.lt.u32 	%p33, %r50, 16;
	mov.b32 	%r106, 0;
	@%p33 bra 	$L__BB1_6;
	and.b32  	%r106, %r50, 2147483632;
	neg.s32 	%r94, %r106;
	add.s64 	%rd57, %rd39, %rd4;
	add.s64 	%rd65, %rd57, 32;
$L__BB1_5:
	.pragma "nounroll";
	mov.b32 	%r90, 2143289344;
	st.global.u32 	[%rd65+-32], %r90;
	st.global.u32 	[%rd65+-28], %r90;
	st.global.u32 	[%rd65+-24], %r90;
	st.global.u32 	[%rd65+-20], %r90;
	st.global.u32 	[%rd65+-16], %r90;
	st.global.u32 	[%rd65+-12], %r90;
	st.global.u32 	[%rd65+-8], %r90;
	st.global.u32 	[%rd65+-4], %r90;
	st.global.u32 	[%rd65], %r90;
	st.global.u32 	[%rd65+4], %r90;
	st.global.u32 	[%rd65+8], %r90;
	st.global.u32 	[%rd65+12], %r90;
	st.global.u32 	[%rd65+16], %r90;
	st.global.u32 	[%rd65+20], %r90;
	st.global.u32 	[%rd65+24], %r90;
	st.global.u32 	[%rd65+28], %r90;
	add.s32 	%r94, %r94, 16;
	add.s64 	%rd65, %rd65, 64;
	setp.eq.s32 	%p34, %r94, 0;
	@%p34 bra 	$L__BB1_6;
	bra.uni 	$L__BB1_5;
$L__BB1_6:
	setp.eq.s32 	%p35, %r6, 0;
	@%p35 bra 	$L__BB1_46;
	and.b32  	%r41, %r50, 7;
	setp.lt.u32 	%p36, %r6, 8;
	@%p36 bra 	$L__BB1_9;
	mul.wide.u32 	%rd58, %r106, 4;
	add.s64 	%rd59, %rd6, %rd58;
	mov.b32 	%r91, 2143289344;
	st.global.u32 	[%rd59], %r91;
	st.global.u32 	[%rd59+4], %r91;
	st.global.u32 	[%rd59+8], %r91;
	st.global.u32 	[%rd59+12], %r91;
	st.global.u32 	[%rd59+16], %r91;
	st.global.u32 	[%rd59+20], %r91;
	st.global.u32 	[%rd59+24], %r91;
	st.global.u32 	[%rd59+28], %r91;
	add.s32 	%r106, %r106, 8;
$L__BB1_9:
	setp.eq.s32 	%p37, %r41, 0;
	@%p37 bra 	$L__BB1_46;
	and.b32  	%r44, %r50, 3;
	setp.lt.u32 	%p38, %r41, 4;
	@%p38 bra 	$L__BB1_12;
	mul.wide.u32 	%rd60, %r106, 4;
	add.s64 	%rd61, %rd6, %rd60;
	mov.b32 	%r92, 2143289344;
	st.global.u32 	[%rd61], %r92;
	st.global.u32 	[%rd61+4], %r92;
	st.global.u32 	[%rd61+8], %r92;
	st.global.u32 	[%rd61+12], %r92;
	add.s32 	%r106, %r106, 4;
$L__BB1_12:
	setp.eq.s32 	%p39, %r44, 0;
	@%p39 bra 	$L__BB1_46;
	mul.wide.u32 	%rd63, %r106, 4;
	add.s64 	%rd64, %rd39, %rd63;
	add.s64 	%rd72, %rd4, %rd64;
	neg.s32 	%r108, %r44;
$L__BB1_14:
	.pragma "nounroll";
	mov.b32 	%r93, 2143289344;
	st.global.u32 	[%rd72], %r93;
	add.s64 	%rd72, %rd72, 4;
	add.s32 	%r108, %r108, 1;
	setp.ne.s32 	%p40, %r108, 0;
	@%p40 bra 	$L__BB1_14;
	bra.uni 	$L__BB1_46;
$L__BB1_15:
	add.s32 	%r56, %r5, %r55;
	min.s32 	%r11, %r50, %r56;
	setp.lt.s32 	%p7, %r11, 1;
	@%p7 bra 	$L__BB1_28;
	and.b32  	%r12, %r11, 15;
	setp.lt.u32 	%p8, %r11, 16;
	mov.b32 	%r97, 0;
	@%p8 bra 	$L__BB1_19;
	and.b32  	%r97, %r11, 2147483632;
	neg.s32 	%r95, %r97;
	add.s64 	%rd41, %rd39, %rd4;
	add.s64 	%rd66, %rd41, 32;
$L__BB1_18:
	.pragma "nounroll";
	mov.b32 	%r58, 2143289344;
	st.global.u32 	[%rd66+-32], %r58;
	st.global.u32 	[%rd66+-28], %r58;
	st.global.u32 	[%rd66+-24], %r58;
	st.global.u32 	[%rd66+-20], %r58;
	st.global.u32 	[%rd66+-16], %r58;
	st.global.u32 	[%rd66+-12], %r58;
	st.global.u32 	[%rd66+-8], %r58;
	st.global.u32 	[%rd66+-4], %r58;
	st.global.u32 	[%rd66], %r58;
	st.global.u32 	[%rd66+4], %r58;
	st.global.u32 	[%rd66+8], %r58;
	st.global.u32 	[%rd66+12], %r58;
	st.global.u32 	[%rd66+16], %r58;
	st.global.u32 	[%rd66+20], %r58;
	st.global.u32 	[%rd66+24], %r58;
	st.global.u32 	[%rd66+28], %r58;
	add.s32 	%r95, %r95, 16;
	add.s64 	%rd66, %rd66, 64;
	setp.ne.s32 	%p9, %r95, 0;
	@%p9 bra 	$L__BB1_18;
$L__BB1_19:
	setp.eq.s32 	%p10, %r12, 0;
	@%p10 bra 	$L__BB1_28;
	and.b32  	%r18, %r11, 7;
	setp.lt.u32 	%p11, %r12, 8;
	@%p11 bra 	$L__BB1_22;
	mul.wide.u32 	%rd42, %r97, 4;
	add.s64 	%rd43, %rd6, %rd42;
	mov.b32 	%r59, 2143289344;
	st.global.u32 	[%rd43], %r59;
	st.global.u32 	[%rd43+4], %r59;
	st.global.u32 	[%rd43+8], %r59;
	st.global.u32 	[%rd43+12], %r59;
	st.global.u32 	[%rd43+16], %r59;
	st.global.u32 	[%rd43+20], %r59;
	st.global.u32 	[%rd43+24], %r59;
	st.global.u32 	[%rd43+28], %r59;
	add.s32 	%r97, %r97, 8;
$L__BB1_22:
	setp.eq.s32 	%p12, %r18, 0;
	@%p12 bra 	$L__BB1_28;
	and.b32  	%r21, %r11, 3;
	setp.lt.u32 	%p13, %r18, 4;
	@%p13 bra 	$L__BB1_25;
	mul.wide.u32 	%rd44, %r97, 4;
	add.s64 	%rd45, %rd6, %rd44;
	mov.b32 	%r60, 2143289344;
	st.global.u32 	[%rd45], %r60;
	st.global.u32 	[%rd45+4], %r60;
	st.global.u32 	[%rd45+8], %r60;
	st.global.u32 	[%rd45+12], %r60;
	add.s32 	%r97, %r97, 4;
$L__BB1_25:
	setp.eq.s32 	%p14, %r21, 0;
	@%p14 bra 	$L__BB1_28;
	mul.wide.u32 	%rd47, %r97, 4;
	add.s64 	%rd48, %rd39, %rd47;
	add.s64 	%rd67, %rd4, %rd48;
	neg.s32 	%r99, %r21;
$L__BB1_27:
	.pragma "nounroll";
	mov.b32 	%r61, 2143289344;
	st.global.u32 	[%rd67], %r61;
	add.s64 	%rd67, %rd67, 4;
	add.s32 	%r99, %r99, 1;
	setp.ne.s32 	%p15, %r99, 0;
	@%p15 bra 	$L__BB1_27;
$L__BB1_28:
	cvt.rn.f32.u32 	%f62, %r55;
	rcp.rn.f32 	%f1, %f62;
	setp.ne.s32 	%p16, %r3, 0;
	shl.b32 	%r62, %r1, 2;
	and.b32  	%r63, %r62, 3968;
	mov.u32 	%r64, _ZZ13adx_batch_f32E4sh_h;
	add.s32 	%r27, %r64, %r63;
	mov.u32 	%r65, _ZZ13adx_batch_f32E4sh_l;
	add.s32 	%r28, %r65, %r63;
	mov.u32 	%r66, _ZZ13adx_batch_f32E4sh_c;
	add.s32 	%r29, %r66, %r63;
	@%p16 bra 	$L__BB1_30;
	mul.wide.u32 	%rd49, %r51, 4;
	add.s64 	%rd50, %rd3, %rd49;
	ld.global.nc.f32 	%f63, [%rd50];
	st.shared.f32 	[%r27], %f63;
	add.s64 	%rd51, %rd2, %rd49;
	ld.global.nc.f32 	%f64, [%rd51];
	st.shared.f32 	[%r28], %f64;
	add.s64 	%rd52, %rd1, %rd49;
	ld.global.nc.f32 	%f65, [%rd52];
	st.shared.f32 	[%r29], %f65;
$L__BB1_30:
	bar.sync 	0;
	add.s32 	%r30, %r51, 1;
	setp.ge.s32 	%p17, %r30, %r50;
	@%p17 bra 	$L__BB1_46;
	ld.shared.f32 	%f118, [%r29];
	ld.shared.f32 	%f119, [%r28];
	ld.shared.f32 	%f120, [%r27];
	sub.s32 	%r100, %r51, %r50;
	mul.wide.u32 	%rd54, %r30, 4;
	add.s64 	%rd55, %rd39, %rd54;
	add.s64 	%rd71, %rd4, %rd55;
	add.s64 	%rd70, %rd1, %rd54;
	add.s64 	%rd69, %rd2, %rd54;
	add.s64 	%rd68, %rd3, %rd54;
	mov.b32 	%r104, 0;
	mov.f32 	%f142, 0f00000000;
	mov.f32 	%f141, %f142;
	mov.f32 	%f140, %f142;
	mov.f32 	%f139, %f142;
	mov.u32 	%r103, %r104;
	mov.f32 	%f138, %f142;
	mov.f32 	%f137, %f142;
	mov.f32 	%f136, %f142;
	mov.f32 	%f135, %f142;
	mov.f32 	%f134, %f142;
	mov.f32 	%f133, %f142;
	mov.f32 	%f132, %f142;
	mov.f32 	%f131, %f142;
$L__BB1_32:
	mov.f32 	%f11, %f120;
	mov.f32 	%f10, %f119;
	mov.f32 	%f9, %f118;
	mov.u32 	%r68, %tid.x;
	and.b32  	%r69, %r68, 31;
	setp.ne.s32 	%p18, %r69, 0;
	@%p18 bra 	$L__BB1_34;
	ld.global.nc.f32 	%f67, [%rd68];
	mov.u32 	%r70, %tid.x;
	shl.b32 	%r71, %r70, 2;
	and.b32  	%r72, %r71, 3968;
	mov.u32 	%r73, _ZZ13adx_batch_f32E4sh_h;
	add.s32 	%r74, %r73, %r72;
	st.shared.f32 	[%r74], %f67;
	ld.global.nc.f32 	%f68, [%rd69];
	mov.u32 	%r75, _ZZ13adx_batch_f32E4sh_l;
	add.s32 	%r76, %r75, %r72;
	st.shared.f32 	[%r76], %f68;
	ld.global.nc.f32 	%f69, [%rd70];
	mov.u32 	%r77, _ZZ13adx_batch_f32E4sh_c;
	add.s32 	%r78, %r77, %r72;
	st.shared.f32 	[%r78], %f69;
$L__BB1_34:
	bar.sync 	0;
	mov.u32 	%r79, %tid.x;
	shl.b32 	%r80, %r79, 2;
	and.b32  	%r81, %r80, 3968;
	mov.u32 	%r82, _ZZ13adx_batch_f32E4sh_h;
	add.s32 	%r83, %r82, %r81;
	ld.shared.f32 	%f120, [%r83];
	mov.u32 	%r84, _ZZ13adx_batch_f32E4sh_l;
	add.s32 	%r85, %r84, %r81;
	ld.shared.f32 	%f119, [%r85];
	mov.u32 	%r86, _ZZ13adx_batch_f32E4sh_c;
	add.s32 	%r87, %r86, %r81;
	ld.shared.f32 	%f118, [%r87];
	sub.f32 	%f70, %f120, %f119;
	sub.f32 	%f71, %f120, %f9;
	abs.f32 	%f72, %f71;
	sub.f32 	%f73, %f119, %f9;
	abs.f32 	%f74, %f73;
	max.f32 	%f75, %f70, %f72;
	max.f32 	%f23, %f75, %f74;
	sub.f32 	%f76, %f120, %f11;
	sub.f32 	%f77, %f10, %f119;
	setp.gt.f32 	%p19, %f76, %f77;
	setp.gt.f32 	%p20, %f76, 0f00000000;
	selp.f32 	%f78, %f76, 0f00000000, %p19;
	selp.f32 	%f24, %f78, 0f00000000, %p20;
	setp.gt.f32 	%p21, %f77, %f76;
	setp.gt.f32 	%p22, %f77, 0f00000000;
	selp.f32 	%f79, %f77, 0f00000000, %p22;
	selp.f32 	%f25, %f79, 0f00000000, %p21;
	setp.ge.s32 	%p23, %r103, %r55;
	@%p23 bra 	$L__BB1_39;
	sub.f32 	%f98, %f23, %f131;
	add.f32 	%f26, %f132, %f98;
	sub.f32 	%f99, %f26, %f132;
	sub.f32 	%f131, %f99, %f98;
	sub.f32 	%f100, %f24, %f133;
	add.f32 	%f28, %f134, %f100;
	sub.f32 	%f101, %f28, %f134;
	sub.f32 	%f133, %f101, %f100;
	sub.f32 	%f102, %f25, %f135;
	add.f32 	%f30, %f136, %f102;
	sub.f32 	%f103, %f30, %f136;
	sub.f32 	%f135, %f103, %f102;
	add.s32 	%r103, %r103, 1;
	setp.ne.s32 	%p28, %r103, %r55;
	mov.f32 	%f132, %f26;
	mov.f32 	%f134, %f28;
	mov.f32 	%f136, %f30;
	@%p28 bra 	$L__BB1_45;
	setp.neu.f32 	%p29, %f26, 0f00000000;
	mov.f32 	%f105, 0f42C80000;
	div.rn.f32 	%f106, %f105, %f26;
	selp.f32 	%f107, %f106, 0f00000000, %p29;
	mul.f32 	%f32, %f28, %f107;
	mul.f32 	%f33, %f30, %f107;
	add.f32 	%f34, %f32, %f33;
	setp.eq.f32 	%p30, %f34, 0f00000000;
	mov.f32 	%f129, 0f00000000;
	@%p30 bra 	$L__BB1_38;
	sub.f32 	%f108, %f32, %f33;
	abs.f32 	%f109, %f108;
	mov.f32 	%f110, 0f42C80000;
	div.rn.f32 	%f111, %f110, %f34;
	mul.f32 	%f129, %f109, %f111;
$L__BB1_38:
	sub.f32 	%f112, %f129, %f137;
	add.f32 	%f37, %f138, %f112;
	sub.f32 	%f113, %f37, %f138;
	sub.f32 	%f137, %f113, %f112;
	mov.b32 	%r104, 1;
	mov.f32 	%f132, %f26;
	mov.f32 	%f134, %f28;
	mov.f32 	%f136, %f30;
	mov.f32 	%f138, %f37;
	mov.u32 	%r103, %r55;
	mov.f32 	%f139, %f26;
	mov.f32 	%f140, %f28;
	mov.f32 	%f141, %f30;
	bra.uni 	$L__BB1_45;
$L__BB1_39:
	mov.f32 	%f81, 0f3F800000;
	sub.f32 	%f82, %f81, %f1;
	fma.rn.f32 	%f139, %f139, %f82, %f23;
	fma.rn.f32 	%f140, %f140, %f82, %f24;
	fma.rn.f32 	%f141, %f141, %f82, %f25;
	setp.neu.f32 	%p24, %f139, 0f00000000;
	mov.f32 	%f83, 0f42C80000;
	div.rn.f32 	%f84, %f83, %f139;
	selp.f32 	%f85, %f84, 0f00000000, %p24;
	mul.f32 	%f42, %f140, %f85;
	mul.f32 	%f43, %f141, %f85;
	add.f32 	%f86, %f42, %f43;
	setp.eq.f32 	%p25, %f86, 0f00000000;
	mov.f32 	%f130, 0f00000000;
	@%p25 bra 	$L__BB1_41;
	sub.f32 	%f87, %f42, %f43;
	abs.f32 	%f88, %f87;
	add.f32 	%f89, %f42, %f43;
	mov.f32 	%f90, 0f42C80000;
	div.rn.f32 	%f91, %f90, %f89;
	mul.f32 	%f130, %f88, %f91;
$L__BB1_41:
	setp.ge.s32 	%p26, %r104, %r55;
	@%p26 bra 	$L__BB1_44;
	sub.f32 	%f96, %f130, %f137;
	add.f32 	%f46, %f138, %f96;
	sub.f32 	%f97, %f46, %f138;
	sub.f32 	%f137, %f97, %f96;
	add.s32 	%r104, %r104, 1;
	setp.ne.s32 	%p27, %r104, %r55;
	mov.f32 	%f138, %f46;
	@%p27 bra 	$L__BB1_45;
	mul.f32 	%f142, %f1, %f46;
	st.global.f32 	[%rd71], %f142;
	mov.f32 	%f138, %f46;
	mov.u32 	%r104, %r55;
	bra.uni 	$L__BB1_45;
$L__BB1_44:
	mul.f32 	%f92, %f1, %f130;
	cvt.rn.f32.u32 	%f93, %r55;
	add.f32 	%f94, %f93, 0fBF800000;
	mul.f32 	%f95, %f94, %f1;
	fma.rn.f32 	%f142, %f142, %f95, %f92;
	st.global.f32 	[%rd71], %f142;
$L__BB1_45:
	bar.sync 	0;
	add.s32 	%r100, %r100, 1;
	add.s64 	%rd71, %rd71, 4;
	add.s64 	%rd70, %rd70, 4;
	add.s64 	%rd69, %rd69, 4;
	add.s64 	%rd68, %rd68, 4;
	setp.eq.s32 	%p31, %r100, -1;
	@%p31 bra 	$L__BB1_46;
	bra.uni 	$L__BB1_32;
$L__BB1_46:
	ret;

}
	// .globl	adx_many_series_one_param_time_major_f32
.visible .entry adx_many_series_one_param_time_major_f32(
	.param .u64 .ptr .align 1 adx_many_series_one_param_time_major_f32_param_0,
	.param .u64 .ptr .align 1 adx_many_series_one_param_time_major_f32_param_1,
	.param .u64 .ptr .align 1 adx_many_series_one_param_time_major_f32_param_2,
	.param .u32 adx_many_series_one_param_time_major_f32_param_3,
	.param .u32 adx_many_series_one_param_time_major_f32_param_4,
	.param .u32 adx_many_series_one_param_time_major_f32_param_5,
	.param .u64 .ptr .align 1 adx_many_series_one_param_time_major_f32_param_6,
	.param .u64 .ptr .align 1 adx_many_series_one_param_time_major_f32_param_7
)
{
	.reg .pred 	%p<76>;
	.reg .b32 	%r<83>;
	.reg .b32 	%f<359>;
	.reg .b64 	%rd<79>;

	ld.param.u64 	%rd7, [adx_many_series_one_param_time_major_f32_param_0];
	ld.param.u64 	%rd8, [adx_many_series_one_param_time_major_f32_param_1];
	ld.param.u64 	%rd9, [adx_many_series_one_param_time_major_f32_param_2];
	ld.param.u32 	%r41, [adx_many_series_one_param_time_major_f32_param_3];
	ld.param.u32 	%r42, [adx_many_series_one_param_time_major_f32_param_4];
	ld.param.u32 	%r43, [adx_many_series_one_param_time_major_f32_param_5];
	ld.param.u64 	%rd10, [adx_many_series_one_param_time_major_f32_param_7];
	cvta.to.global.u64 	%rd1, %rd10;
	cvta.to.global.u64 	%rd2, %rd9;
	cvta.to.global.u64 	%rd3, %rd8;
	cvta.to.global.u64 	%rd4, %rd7;
	mov.u32 	%r44, %ctaid.x;
	mov.u32 	%r1, %ntid.x;
	mov.u32 	%r45, %tid.x;
	mad.lo.s32 	%r71, %r44, %r1, %r45;
	setp.ge.s32 	%p1, %r71, %r41;
	@%p1 bra 	$L__BB2_35;
	shl.b32 	%r3, %r43, 1;
	cvt.rn.f32.u32 	%f100, %r43;
	rcp.rn.f32 	%f1, %f100;
	add.f32 	%f101, %f100, 0fBF800000;
	mul.f32 	%f2, %f101, %f1;
	mov.u32 	%r46, %nctaid.x;
	mul.lo.s32 	%r4, %r1, %r46;
	add.s32 	%r5, %r43, -1;
	and.b32  	%r6, %r43, 3;
	and.b32  	%r7, %r43, 2147483644;
	and.b32  	%r8, %r43, 1;
	shl.b32 	%r9, %r41, 3;
	mul.wide.s32 	%rd32, %r41, 4;
$L__BB2_2:
	ld.param.u64 	%rd78, [adx_many_series_one_param_time_major_f32_param_6];
	setp.gt.s32 	%p2, %r43, 0;
	cvta.to.global.u64 	%rd11, %rd78;
	mul.wide.s32 	%rd12, %r71, 4;
	add.s64 	%rd13, %rd11, %rd12;
	ld.global.nc.u32 	%r47, [%rd13];
	setp.gt.s32 	%p3, %r47, -1;
	add.s32 	%r12, %r47, %r3;
	min.s32 	%r48, %r42, %r12;
	selp.b32 	%r49, %r48, %r42, %p3;
	selp.b32 	%r13, %r49, %r42, %p2;
	setp.lt.s32 	%p4, %r13, 1;
	@%p4 bra 	$L__BB2_14;
	and.b32  	%r14, %r13, 7;
	setp.lt.u32 	%p5, %r13, 8;
	mov.b32 	%r75, 0;
	@%p5 bra 	$L__BB2_6;
	and.b32  	%r75, %r13, 2147483640;
	neg.s32 	%r73, %r75;
	mov.u32 	%r72, %r71;
$L__BB2_5:
	.pragma "nounroll";
	mul.wide.s32 	%rd14, %r72, 4;
	add.s64 	%rd15, %rd1, %rd14;
	mov.b32 	%r51, 2143289344;
	st.global.u32 	[%rd15], %r51;
	mul.wide.s32 	%rd16, %r41, 4;
	add.s64 	%rd17, %rd15, %rd16;
	st.global.u32 	[%rd17], %r51;
	add.s64 	%rd18, %rd17, %rd16;
	st.global.u32 	[%rd18], %r51;
	add.s64 	%rd19, %rd18, %rd16;
	st.global.u32 	[%rd19], %r51;
	add.s64 	%rd20, %rd19, %rd16;
	st.global.u32 	[%rd20], %r51;
	add.s64 	%rd21, %rd20, %rd16;
	st.global.u32 	[%rd21], %r51;
	add.s64 	%rd22, %rd21, %rd16;
	st.global.u32 	[%rd22], %r51;
	add.s64 	%rd23, %rd22, %rd16;
	st.global.u32 	[%rd23], %r51;
	add.s32 	%r73, %r73, 8;
	add.s32 	%r72, %r72, %r9;
	setp.ne.s32 	%p6, %r73, 0;
	@%p6 bra 	$L__BB2_5;
$L__BB2_6:
	setp.eq.s32 	%p7, %r14, 0;
	@%p7 bra 	$L__BB2_14;
	and.b32  	%r22, %r13, 3;
	setp.lt.u32 	%p8, %r14, 4;
	@%p8 bra 	$L__BB2_9;
	mad.lo.s32 	%r52, %r75, %r41, %r71;
	mul.wide.s32 	%rd24, %r52, 4;
	add.s64 	%rd25, %rd1, %rd24;
	mov.b32 	%r53, 2143289344;
	st.global.u32 	[%rd25], %r53;
	add.s64 	%rd27, %rd25, %rd32;
	st.global.u32 	[%rd27], %r53;
	add.s64 	%rd28, %rd27, %rd32;
	st.global.u32 	[%rd28], %r53;
	add.s64 	%rd29, %rd28, %rd32;
	st.global.u32 	[%rd29], %r53;
	add.s32 	%r75, %r75, 4;
$L__BB2_9:
	setp.eq.s32 	%p9, %r22, 0;
	@%p9 bra 	$L__BB2_14;
	setp.eq.s32 	%p10, %r22, 1;
	@%p10 bra 	$L__BB2_12;
	mad.lo.s32 	%r54, %r75, %r41, %r71;
	mul.wide.s32 	%rd30, %r54, 4;
	add.s64 	%rd31, %rd1, %rd30;
	mov.b32 	%r55, 2143289344;
	st.global.u32 	[%rd31], %r55;
	add.s64 	%rd33, %rd31, %rd32;
	st.global.u32 	[%rd33], %r55;
	add.s32 	%r75, %r75, 2;
$L__BB2_12:
	and.b32  	%r56, %r13, 1;
	setp.eq.b32 	%p11, %r56, 1;
	not.pred 	%p12, %p11;
	@%p12 bra 	$L__BB2_14;
	mad.lo.s32 	%r57, %r75, %r41, %r71;
	mul.wide.s32 	%rd34, %r57, 4;
	add.s64 	%rd35, %rd1, %rd34;
	mov.b32 	%r58, 2143289344;
	st.global.u32 	[%rd35], %r58;
$L__BB2_14:
	setp.lt.s32 	%p13, %r43, 1;
	setp.lt.s32 	%p14, %r47, 0;
	or.pred  	%p15, %p13, %p14;
	sub.s32 	%r27, %r12, %r43;
	setp.ge.s32 	%p16, %r27, %r42;
	or.pred  	%p17, %p15, %p16;
	@%p17 bra 	$L__BB2_34;
	setp.lt.u32 	%p18, %r5, 3;
	mad.lo.s32 	%r60, %r47, %r41, %r71;
	mul.wide.s32 	%rd36, %r60, 4;
	add.s64 	%rd37, %rd4, %rd36;
	ld.global.nc.f32 	%f323, [%rd37];
	add.s64 	%rd38, %rd3, %rd36;
	ld.global.nc.f32 	%f322, [%rd38];
	add.s64 	%rd39, %rd2, %rd36;
	ld.global.nc.f32 	%f321, [%rd39];
	mov.f32 	%f319, 0f00000000;
	mov.b32 	%r79, 1;
	mov.f32 	%f325, %f319;
	mov.f32 	%f318, %f319;
	mov.f32 	%f327, %f319;
	mov.f32 	%f320, %f319;
	mov.f32 	%f329, %f319;
	@%p18 bra 	$L__BB2_18;
	mov.f32 	%f319, 0f00000000;
	mov.b32 	%r77, 1;
$L__BB2_17:
	.pragma "nounroll";
	add.s32 	%r62, %r77, %r47;
	mad.lo.s32 	%r63, %r62, %r41, %r71;
	mul.wide.s32 	%rd40, %r63, 4;
	add.s64 	%rd41, %rd4, %rd40;
	ld.global.nc.f32 	%f105, [%rd41];
	add.s64 	%rd42, %rd3, %rd40;
	ld.global.nc.f32 	%f106, [%rd42];
	sub.f32 	%f107, %f105, %f106;
	sub.f32 	%f108, %f105, %f321;
	abs.f32 	%f109, %f108;
	sub.f32 	%f110, %f106, %f321;
	abs.f32 	%f111, %f110;
	max.f32 	%f112, %f107, %f109;
	max.f32 	%f113, %f112, %f111;
	sub.f32 	%f114, %f105, %f323;
	sub.f32 	%f115, %f322, %f106;
	setp.gt.f32 	%p19, %f114, %f115;
	setp.gt.f32 	%p20, %f114, 0f00000000;
	and.pred  	%p21, %p20, %p19;
	sub.f32 	%f116, %f114, %f327;
	add.f32 	%f117, %f318, %f116;
	sub.f32 	%f118, %f117, %f318;
	sub.f32 	%f119, %f118, %f116;
	selp.f32 	%f120, %f119, %f327, %p21;
	selp.f32 	%f121, %f117, %f318, %p21;
	setp.gt.f32 	%p22, %f115, %f114;
	setp.gt.f32 	%p23, %f115, 0f00000000;
	and.pred  	%p24, %p22, %p23;
	sub.f32 	%f122, %f115, %f325;
	add.f32 	%f123, %f319, %f122;
	sub.f32 	%f124, %f123, %f319;
	sub.f32 	%f125, %f124, %f122;
	selp.f32 	%f126, %f125, %f325, %p24;
	selp.f32 	%f127, %f123, %f319, %p24;
	sub.f32 	%f128, %f113, %f329;
	add.f32 	%f129, %f320, %f128;
	sub.f32 	%f130, %f129, %f320;
	sub.f32 	%f131, %f130, %f128;
	add.s64 	%rd43, %rd2, %rd40;
	ld.global.nc.f32 	%f132, [%rd43];
	mul.wide.s32 	%rd44, %r41, 4;
	add.s64 	%rd45, %rd41, %rd44;
	ld.global.nc.f32 	%f133, [%rd45];
	add.s64 	%rd46, %rd42, %rd44;
	ld.global.nc.f32 	%f134, [%rd46];
	sub.f32 	%f135, %f133, %f134;
	sub.f32 	%f136, %f133, %f132;
	abs.f32 	%f137, %f136;
	sub.f32 	%f138, %f134, %f132;
	abs.f32 	%f139, %f138;
	max.f32 	%f140, %f135, %f137;
	max.f32 	%f141, %f140, %f139;
	sub.f32 	%f142, %f133, %f105;
	sub.f32 	%f143, %f106, %f134;
	setp.gt.f32 	%p25, %f142, %f143;
	setp.gt.f32 	%p26, %f142, 0f00000000;
	and.pred  	%p27, %p26, %p25;
	sub.f32 	%f144, %f142, %f120;
	add.f32 	%f145, %f121, %f144;
	sub.f32 	%f146, %f145, %f121;
	sub.f32 	%f147, %f146, %f144;
	selp.f32 	%f148, %f147, %f120, %p27;
	selp.f32 	%f149, %f145, %f121, %p27;
	setp.gt.f32 	%p28, %f143, %f142;
	setp.gt.f32 	%p29, %f143, 0f00000000;
	and.pred  	%p30, %p28, %p29;
	sub.f32 	%f150, %f143, %f126;
	add.f32 	%f151, %f127, %f150;
	sub.f32 	%f152, %f151, %f127;
	sub.f32 	%f153, %f152, %f150;
	selp.f32 	%f154, %f153, %f126, %p30;
	selp.f32 	%f155, %f151, %f127, %p30;
	sub.f32 	%f156, %f141, %f131;
	add.f32 	%f157, %f129, %f156;
	sub.f32 	%f158, %f157, %f129;
	sub.f32 	%f159, %f158, %f156;
	add.s64 	%rd47, %rd43, %rd44;
	ld.global.nc.f32 	%f160, [%rd47];
	add.s64 	%rd48, %rd45, %rd44;
	ld.global.nc.f32 	%f161, [%rd48];
	add.s64 	%rd49, %rd46, %rd44;
	ld.global.nc.f32 	%f162, [%rd49];
	sub.f32 	%f163, %f161, %f162;
	sub.f32 	%f164, %f161, %f160;
	abs.f32 	%f165, %f164;
	sub.f32 	%f166, %f162, %f160;
	abs.f32 	%f167, %f166;
	max.f32 	%f168, %f163, %f165;
	max.f32 	%f169, %f168, %f167;
	sub.f32 	%f170, %f161, %f133;
	sub.f32 	%f171, %f134, %f162;
	setp.gt.f32 	%p31, %f170, %f171;
	setp.gt.f32 	%p32, %f170, 0f00000000;
	and.pred  	%p33, %p32, %p31;
	sub.f32 	%f172, %f170, %f148;
	add.f32 	%f173, %f149, %f172;
	sub.f32 	%f174, %f173, %f149;
	sub.f32 	%f175, %f174, %f172;
	selp.f32 	%f176, %f175, %f148, %p33;
	selp.f32 	%f177, %f173, %f149, %p33;
	setp.gt.f32 	%p34, %f171, %f170;
	setp.gt.f32 	%p35, %f171, 0f00000000;
	and.pred  	%p36, %p34, %p35;
	sub.f32 	%f178, %f171, %f154;
	add.f32 	%f179, %f155, %f178;
	sub.f32 	%f180, %f179, %f155;
	sub.f32 	%f181, %f180, %f178;
	selp.f32 	%f182, %f181, %f154, %p36;
	selp.f32 	%f183, %f179, %f155, %p36;
	sub.f32 	%f184, %f169, %f159;
	add.f32 	%f185, %f157, %f184;
	sub.f32 	%f186, %f185, %f157;
	sub.f32 	%f187, %f186, %f184;
	add.s64 	%rd50, %rd47, %rd44;
	ld.global.nc.f32 	%f188, [%rd50];
	add.s64 	%rd51, %rd48, %rd44;
	ld.global.nc.f32 	%f323, [%rd51];
	add.s64 	%rd52, %rd49, %rd44;
	ld.global.nc.f32 	%f322, [%rd52];
	sub.f32 	%f189, %f323, %f322;
	sub.f32 	%f190, %f323, %f188;
	abs.f32 	%f191, %f190;
	sub.f32 	%f192, %f322, %f188;
	abs.f32 	%f193, %f192;
	max.f32 	%f194, %f189, %f191;
	max.f32 	%f195, %f194, %f193;
	sub.f32 	%f196, %f323, %f161;
	sub.f32 	%f197, %f162, %f322;
	setp.gt.f32 	%p37, %f196, %f197;
	setp.gt.f32 	%p38, %f196, 0f00000000;
	and.pred  	%p39, %p38, %p37;
	sub.f32 	%f198, %f196, %f176;
	add.f32 	%f199, %f177, %f198;
	sub.f32 	%f200, %f199, %f177;
	sub.f32 	%f201, %f200, %f198;
	selp.f32 	%f327, %f201, %f176, %p39;
	selp.f32 	%f318, %f199, %f177, %p39;
	setp.gt.f32 	%p40, %f197, %f196;
	setp.gt.f32 	%p41, %f197, 0f00000000;
	and.pred  	%p42, %p40, %p41;
	sub.f32 	%f202, %f197, %f182;
	add.f32 	%f203, %f183, %f202;
	sub.f32 	%f204, %f203, %f183;
	sub.f32 	%f205, %f204, %f202;
	selp.f32 	%f325, %f205, %f182, %p42;
	selp.f32 	%f319, %f203, %f183, %p42;
	sub.f32 	%f206, %f195, %f187;
	add.f32 	%f320, %f185, %f206;
	sub.f32 	%f207, %f320, %f185;
	sub.f32 	%f329, %f207, %f206;
	add.s64 	%rd53, %rd50, %rd44;
	ld.global.nc.f32 	%f321, [%rd53];
	add.s32 	%r79, %r77, 4;
	add.s32 	%r64, %r77, 3;
	setp.ne.s32 	%p43, %r64, %r7;
	mov.u32 	%r77, %r79;
	@%p43 bra 	$L__BB2_17;
$L__BB2_18:
	setp.eq.s32 	%p44, %r6, 0;
	@%p44 bra 	$L__BB2_23;
	setp.eq.s32 	%p45, %r6, 1;
	@%p45 bra 	$L__BB2_21;
	add.s32 	%r65, %r79, %r47;
	mad.lo.s32 	%r66, %r65, %r41, %r71;
	mul.wide.s32 	%rd54, %r66, 4;
	add.s64 	%rd55, %rd4, %rd54;
	ld.global.nc.f32 	%f209, [%rd55];
	add.s64 	%rd56, %rd3, %rd54;
	ld.global.nc.f32 	%f210, [%rd56];
	sub.f32 	%f211, %f209, %f210;
	sub.f32 	%f212, %f209, %f321;
	abs.f32 	%f213, %f212;
	sub.f32 	%f214, %f210, %f321;
	abs.f32 	%f215, %f214;
	max.f32 	%f216, %f211, %f213;
	max.f32 	%f217, %f216, %f215;
	sub.f32 	%f218, %f209, %f323;
	sub.f32 	%f219, %f322, %f210;
	setp.gt.f32 	%p46, %f218, %f219;
	setp.gt.f32 	%p47, %f218, 0f00000000;
	and.pred  	%p48, %p47, %p46;
	sub.f32 	%f220, %f218, %f327;
	add.f32 	%f221, %f318, %f220;
	sub.f32 	%f222, %f221, %f318;
	sub.f32 	%f223, %f222, %f220;
	selp.f32 	%f224, %f223, %f327, %p48;
	selp.f32 	%f225, %f221, %f318, %p48;
	setp.gt.f32 	%p49, %f219, %f218;
	setp.gt.f32 	%p50, %f219, 0f00000000;
	and.pred  	%p51, %p49, %p50;
	sub.f32 	%f226, %f219, %f325;
	add.f32 	%f227, %f319, %f226;
	sub.f32 	%f228, %f227, %f319;
	sub.f32 	%f229, %f228, %f226;
	selp.f32 	%f230, %f229, %f325, %p51;
	selp.f32 	%f231, %f227, %f319, %p51;
	sub.f32 	%f232, %f217, %f329;
	add.f32 	%f233, %f320, %f232;
	sub.f32 	%f234, %f233, %f320;
	sub.f32 	%f235, %f234, %f232;
	add.s64 	%rd57, %rd2, %rd54;
	ld.global.nc.f32 	%f236, [%rd57];
	mul.wide.s32 	%rd58, %r41, 4;
	add.s64 	%rd59, %rd55, %rd58;
	ld.global.nc.f32 	%f323, [%rd59];
	add.s64 	%rd60, %rd56, %rd58;
	ld.global.nc.f32 	%f322, [%rd60];
	sub.f32 	%f237, %f323, %f322;
	sub.f32 	%f238, %f323, %f236;
	abs.f32 	%f239, %f238;
	sub.f32 	%f240, %f322, %f236;
	abs.f32 	%f241, %f240;
	max.f32 	%f242, %f237, %f239;
	max.f32 	%f243, %f242, %f241;
	sub.f32 	%f244, %f323, %f209;
	sub.f32 	%f245, %f210, %f322;
	setp.gt.f32 	%p52, %f244, %f245;
	setp.gt.f32 	%p53, %f244, 0f00000000;
	and.pred  	%p54, %p53, %p52;
	sub.f32 	%f246, %f244, %f224;
	add.f32 	%f247, %f225, %f246;
	sub.f32 	%f248, %f247, %f225;
	sub.f32 	%f249, %f248, %f246;
	selp.f32 	%f327, %f249, %f224, %p54;
	selp.f32 	%f318, %f247, %f225, %p54;
	setp.gt.f32 	%p55, %f245, %f244;
	setp.gt.f32 	%p56, %f245, 0f00000000;
	and.pred  	%p57, %p55, %p56;
	sub.f32 	%f250, %f245, %f230;
	add.f32 	%f251, %f231, %f250;
	sub.f32 	%f252, %f251, %f231;
	sub.f32 	%f253, %f252, %f250;
	selp.f32 	%f325, %f253, %f230, %p57;
	selp.f32 	%f319, %f251, %f231, %p57;
	sub.f32 	%f254, %f243, %f235;
	add.f32 	%f320, %f233, %f254;
	sub.f32 	%f255, %f320, %f233;
	sub.f32 	%f329, %f255, %f254;
	add.s64 	%rd61, %rd57, %rd58;
	ld.global.nc.f32 	%f321, [%rd61];
	add.s32 	%r79, %r79, 2;
$L__BB2_21:
	setp.eq.s32 	%p58, %r8, 0;
	@%p58 bra 	$L__BB2_23;
	add.s32 	%r67, %r79, %r47;
	mad.lo.s32 	%r68, %r67, %r41, %r71;
	mul.wide.s32 	%rd62, %r68, 4;
	add.s64 	%rd63, %rd4, %rd62;
	ld.global.nc.f32 	%f256, [%rd63];
	add.s64 	%rd64, %rd3, %rd62;
	ld.global.nc.f32 	%f257, [%rd64];
	sub.f32 	%f258, %f256, %f257;
	sub.f32 	%f259, %f256, %f321;
	abs.f32 	%f260, %f259;
	sub.f32 	%f261, %f257, %f321;
	abs.f32 	%f262, %f261;
	max.f32 	%f263, %f258, %f260;
	max.f32 	%f264, %f263, %f262;
	sub.f32 	%f265, %f256, %f323;
	sub.f32 	%f266, %f322, %f257;
	setp.gt.f32 	%p59, %f265, %f266;
	setp.gt.f32 	%p60, %f265, 0f00000000;
	sub.f32 	%f267, %f265, %f327;
	add.f32 	%f268, %f318, %f267;
	selp.f32 	%f269, %f268, %f318, %p59;
	selp.f32 	%f318, %f269, %f318, %p60;
	setp.gt.f32 	%p61, %f266, %f265;
	setp.gt.f32 	%p62, %f266, 0f00000000;
	sub.f32 	%f270, %f266, %f325;
	add.f32 	%f271, %f319, %f270;
	selp.f32 	%f272, %f271, %f319, %p62;
	selp.f32 	%f319, %f272, %f319, %p61;
	sub.f32 	%f273, %f264, %f329;
	add.f32 	%f320, %f320, %f273;
$L__BB2_23:
	setp.neu.f32 	%p63, %f320, 0f00000000;
	mov.f32 	%f275, 0f42C80000;
	div.rn.f32 	%f276, %f275, %f320;
	selp.f32 	%f277, %f276, 0f00000000, %p63;
	mul.f32 	%f63, %f318, %f277;
	mul.f32 	%f64, %f277, %f319;
	add.f32 	%f65, %f63, %f64;
	setp.eq.f32 	%p64, %f65, 0f00000000;
	mov.f32 	%f345, 0f00000000;
	@%p64 bra 	$L__BB2_25;
	sub.f32 	%f278, %f63, %f64;
	abs.f32 	%f279, %f278;
	mov.f32 	%f280, 0f42C80000;
	div.rn.f32 	%f281, %f280, %f65;
	mul.f32 	%f345, %f279, %f281;
$L__BB2_25:
	add.f32 	%f353, %f345, 0f00000000;
	mad.lo.s32 	%r69, %r27, %r41, %r71;
	cvt.s64.s32 	%rd5, %r69;
	add.s32 	%r80, %r27, 1;
	setp.ge.s32 	%p65, %r80, %r42;
	@%p65 bra 	$L__BB2_34;
	shl.b64 	%rd65, %rd5, 2;
	add.s64 	%rd66, %rd2, %rd65;
	ld.global.nc.f32 	%f346, [%rd66];
	add.s64 	%rd67, %rd3, %rd65;
	ld.global.nc.f32 	%f347, [%rd67];
	add.s64 	%rd68, %rd4, %rd65;
	ld.global.nc.f32 	%f348, [%rd68];
	sub.f32 	%f354, %f353, %f345;
	mov.b32 	%r82, 1;
	mov.f32 	%f358, 0f00000000;
$L__BB2_27:
	mov.f32 	%f75, %f348;
	mov.f32 	%f74, %f347;
	mad.lo.s32 	%r36, %r80, %r41, %r71;
	mul.wide.s32 	%rd69, %r36, 4;
	add.s64 	%rd70, %rd4, %rd69;
	ld.global.nc.f32 	%f348, [%rd70];
	add.s64 	%rd71, %rd3, %rd69;
	ld.global.nc.f32 	%f347, [%rd71];
	sub.f32 	%f284, %f348, %f347;
	sub.f32 	%f285, %f348, %f346;
	abs.f32 	%f286, %f285;
	sub.f32 	%f287, %f347, %f346;
	abs.f32 	%f288, %f287;
	max.f32 	%f289, %f284, %f286;
	max.f32 	%f290, %f289, %f288;
	sub.f32 	%f291, %f348, %f75;
	sub.f32 	%f292, %f74, %f347;
	setp.gt.f32 	%p66, %f291, %f292;
	setp.gt.f32 	%p67, %f291, 0f00000000;
	selp.f32 	%f293, %f291, 0f00000000, %p66;
	selp.f32 	%f294, %f293, 0f00000000, %p67;
	setp.gt.f32 	%p68, %f292, %f291;
	setp.gt.f32 	%p69, %f292, 0f00000000;
	selp.f32 	%f295, %f292, 0f00000000, %p69;
	selp.f32 	%f296, %f295, 0f00000000, %p68;
	mov.f32 	%f297, 0f3F800000;
	sub.f32 	%f298, %f297, %f1;
	fma.rn.f32 	%f320, %f320, %f298, %f290;
	fma.rn.f32 	%f318, %f318, %f298, %f294;
	fma.rn.f32 	%f319, %f319, %f298, %f296;
	setp.neu.f32 	%p70, %f320, 0f00000000;
	mov.f32 	%f299, 0f42C80000;
	div.rn.f32 	%f300, %f299, %f320;
	selp.f32 	%f301, %f300, 0f00000000, %p70;
	mul.f32 	%f87, %f318, %f301;
	mul.f32 	%f88, %f319, %f301;
	add.f32 	%f89, %f87, %f88;
	setp.eq.f32 	%p71, %f89, 0f00000000;
	mov.f32 	%f355, 0f00000000;
	@%p71 bra 	$L__BB2_29;
	sub.f32 	%f302, %f87, %f88;
	abs.f32 	%f303, %f302;
	mov.f32 	%f304, 0f42C80000;
	div.rn.f32 	%f305, %f304, %f89;
	mul.f32 	%f355, %f303, %f305;
$L__BB2_29:
	setp.ge.s32 	%p72, %r82, %r43;
	@%p72 bra 	$L__BB2_32;
	sub.f32 	%f307, %f355, %f354;
	add.f32 	%f92, %f353, %f307;
	sub.f32 	%f308, %f92, %f353;
	sub.f32 	%f354, %f308, %f307;
	add.s32 	%r82, %r82, 1;
	setp.ne.s32 	%p73, %r82, %r43;
	mov.f32 	%f353, %f92;
	@%p73 bra 	$L__BB2_33;
	mul.f32 	%f358, %f1, %f92;
	add.s64 	%rd75, %rd1, %rd69;
	st.global.f32 	[%rd75], %f358;
	mov.u32 	%r82, %r43;
	bra.uni 	$L__BB2_33;
$L__BB2_32:
	mul.f32 	%f306, %f1, %f355;
	fma.rn.f32 	%f358, %f358, %f2, %f306;
	add.s64 	%rd73, %rd1, %rd69;
	st.global.f32 	[%rd73], %f358;
$L__BB2_33:
	add.s64 	%rd77, %rd2, %rd69;
	ld.global.nc.f32 	%f346, [%rd77];
	add.s32 	%r80, %r80, 1;
	setp.lt.s32 	%p74, %r80, %r42;
	@%p74 bra 	$L__BB2_27;
$L__BB2_34:
	add.s32 	%r71, %r71, %r4;
	setp.lt.s32 	%p75, %r71, %r41;
	@%p75 bra 	$L__BB2_2;
$L__BB2_35:
	ret;

}


// ===== COMPILED SASS (sm_100) =====

	.target	sm_100

	.elftype	@"ET_EXEC"


//--------------------- .note.nv.tkinfo           --------------------------
	.section	.note.nv.tkinfo,"",@"SHT_NOTE"
	.sectionflags	@"SHF_NOTE_NV_TKINFO"
	.tkinfo
        /*0018*/ 	.word	0x00000002
        /*0030*/ 	.string	""
        /*0030*/ 	.string	"ptxas"
        /*0030*/ 	.string	"Cuda compilation tools, release 13.0, V13.0.88"
        /*0030*/ 	.string	"Build cuda_13.0.r13.0/compiler.36424714_0"
        /*0030*/ 	.string	"-arch sm_100 -m 64 "



//--------------------- .note.nv.cuinfo           --------------------------
	.section	.note.nv.cuinfo,"",@"SHT_NOTE"
	.sectionflags	@"SHF_NOTE_NV_CUINFO"
        /*0018*/ 	.short	0x0002
        /*001a*/ 	.short	0x0064
        /*001c*/ 	.short	0x0082
	.zero		2


//--------------------- .nv.info                  --------------------------
	.section	.nv.info,"",@"SHT_CUDA_INFO"
	.align	4


	//----- nvinfo : EIATTR_REGCOUNT
	.align		4
        /*0000*/ 	.byte	0x04, 0x2f
        /*0002*/ 	.short	(.L_1 - .L_0)
	.align		4
.L_0:
        /*0004*/ 	.word	index@(fill_nan_f32)
        /*0008*/ 	.word	0x0000000a


	//----- nvinfo : EIATTR_FRAME_SIZE
	.align		4
.L_1:
        /*000c*/ 	.byte	0x04, 0x11
        /*000e*/ 	.short	(.L_3 - .L_2)
	.align		4
.L_2:
        /*0010*/ 	.word	index@(fill_nan_f32)
        /*0014*/ 	.word	0x00000000


	//----- nvinfo : EIATTR_REGCOUNT
	.align		4
.L_3:
        /*0018*/ 	.byte	0x04, 0x2f
        /*001a*/ 	.short	(.L_5 - .L_4)
	.align		4
.L_4:
        /*001c*/ 	.word	index@(adx_batch_f32)
        /*0020*/ 	.word	0x00000027


	//----- nvinfo : EIATTR_FRAME_SIZE
	.align		4
.L_5:
        /*0024*/ 	.byte	0x04, 0x11
        /*0026*/ 	.short	(.L_7 - .L_6)
	.align		4
.L_6:
        /*0028*/ 	.word	index@($__internal_3_$__cuda_sm3x_div_rn_noftz_f32_slowpath)
        /*002c*/ 	.word	0x00000000


	//----- nvinfo : EIATTR_FRAME_SIZE
	.align		4
.L_7:
        /*0030*/ 	.byte	0x04, 0x11
        /*0032*/ 	.short	(.L_9 - .L_8)
	.align		4
.L_8:
        /*0034*/ 	.word	index@($__internal_2_$__cuda_sm20_rcp_rn_f32_slowpath)
        /*0038*/ 	.word	0x00000000


	//----- nvinfo : EIATTR_FRAME_SIZE
	.align		4
.L_9:
        /*003c*/ 	.byte	0x04, 0x11
        /*003e*/ 	.short	(.L_11 - .L_10)
	.align		4
.L_10:
        /*0040*/ 	.word	index@(adx_batch_f32)
        /*0044*/ 	.word	0x00000000


	//----- nvinfo : EIATTR_REGCOUNT
	.align		4
.L_11:
        /*0048*/ 	.byte	0x04, 0x2f
        /*004a*/ 	.short	(.L_13 - .L_12)
	.align		4
.L_12:
        /*004c*/ 	.word	index@(adx_many_series_one_param_time_major_f32)
        /*0050*/ 	.word	0x00000028


	//----- nvinfo : EIATTR_FRAME_SIZE
	.align		4
.L_13:
        /*0054*/ 	.byte	0x04, 0x11
        /*0056*/ 	.short	(.L_15 - .L_14)
	.align		4
.L_14:
        /*0058*/ 	.word	index@($__internal_1_$__cuda_sm3x_div_rn_noftz_f32_slowpath)
        /*005c*/ 	.word	0x00000000


	//----- nvinfo : EIATTR_FRAME_SIZE
	.align		4
.L_15:
        /*0060*/ 	.byte	0x04, 0x11
        /*0062*/ 	.short	(.L_17 - .L_16)
	.align		4
.L_16:
        /*0064*/ 	.word	index@($__internal_0_$__cuda_sm20_rcp_rn_f32_slowpath)
        /*0068*/ 	.word	0x00000000


	//----- nvinfo : EIATTR_FRAME_SIZE
	.align		4
.L_17:
        /*006c*/ 	.byte	0x04, 0x11
        /*006e*/ 	.short	(.L_19 - .L_18)
	.align		4
.L_18:
        /*0070*/ 	.word	index@(adx_many_series_one_param_time_major_f32)
        /*0074*/ 	.word	0x00000000


	//----- nvinfo : EIATTR_MIN_STACK_SIZE
	.align		4
.L_19:
        /*0078*/ 	.byte	0x04, 0x12
        /*007a*/ 	.short	(.L_21 - .L_20)
	.align		4
.L_20:
        /*007c*/ 	.word	index@(adx_many_series_one_param_time_major_f32)
        /*0080*/ 	.word	0x00000000


	//----- nvinfo : EIATTR_MIN_STACK_SIZE
	.align		4
.L_21:
        /*0084*/ 	.byte	0x04, 0x12
        /*0086*/ 	.short	(.L_23 - .L_22)
	.align		4
.L_22:
        /*0088*/ 	.word	index@(adx_batch_f32)
        /*008c*/ 	.word	0x00000000


	//----- nvinfo : EIATTR_MIN_STACK_SIZE
	.align		4
.L_23:
        /*0090*/ 	.byte	0x04, 0x12
        /*0092*/ 	.short	(.L_25 - .L_24)
	.align		4
.L_24:
        /*0094*/ 	.word	index@(fill_nan_f32)
        /*0098*/ 	.word	0x00000000
.L_25:


//--------------------- .nv.compat                --------------------------
	.section	.nv.compat,"",@"SHT_CUDA_COMPAT_INFO"
	.align	4
        /*0000*/ 	.byte	0x02, 0x09, 0x00, 0x00, 0x02, 0x02, 0x01, 0x00, 0x02, 0x05, 0x05, 0x00, 0x03, 0x07, 0x01, 0x01
        /*0010*/ 	.byte	0x02, 0x03, 0x00, 0x00, 0x02, 0x06, 0x01, 0x00, 0x04, 0x0b, 0x08, 0x00, 0x01, 0x00, 0x00, 0x00
        /*0020*/ 	.byte	0x00, 0x00, 0x00, 0x00


//--------------------- .nv.info.adx_many_series_one_param_time_major_f32 --------------------------
	.section	.nv.info.adx_many_series_one_param_time_major_f32,"",@"SHT_CUDA_INFO"
	.sectionflags	@""
	.align	4


	//----- nvinfo : EIATTR_CUDA_API_VERSION
	.align		4
        /*0000*/ 	.byte	0x04, 0x37
        /*0002*/ 	.short	(.L_27 - .L_26)
.L_26:
        /*0004*/ 	.word	0x00000082


	//----- nvinfo : EIATTR_KPARAM_INFO
	.align		4
.L_27:
        /*0008*/ 	.byte	0x04, 0x17
        /*000a*/ 	.short	(.L_29 - .L_28)
.L_28:
        /*000c*/ 	.word	0x00000000
        /*0010*/ 	.short	0x0007
        /*0012*/ 	.short	0x0030
        /*0014*/ 	.byte	0x00, 0xf5, 0x21, 0x00


	//----- nvinfo : EIATTR_KPARAM_INFO
	.align		4
.L_29:
        /*0018*/ 	.byte	0x04, 0x17
        /*001a*/ 	.short	(.L_31 - .L_30)
.L_30:
        /*001c*/ 	.word	0x00000000
        /*0020*/ 	.short	0x0006
        /*0022*/ 	.short	0x0028
        /*0024*/ 	.byte	0x00, 0xf5, 0x21, 0x00


	//----- nvinfo : EIATTR_KPARAM_INFO
	.align		4
.L_31:
        /*0028*/ 	.byte	0x04, 0x17
        /*002a*/ 	.short	(.L_33 - .L_32)
.L_32:
        /*002c*/ 	.word	0x00000000
        /*0030*/ 	.short	0x0005
        /*0032*/ 	.short	0x0020
        /*0034*/ 	.byte	0x00, 0xf0, 0x11, 0x00


	//----- nvinfo : EIATTR_KPARAM_INFO
	.align		4
.L_33:
        /*0038*/ 	.byte	0x04, 0x17
        /*003a*/ 	.short	(.L_35 - .L_34)
.L_34:
        /*003c*/ 	.word	0x00000000
        /*0040*/ 	.short	0x0004
        /*0042*/ 	.short	0x001c
        /*0044*/ 	.byte	0x00, 0xf0, 0x11, 0x00


	//----- nvinfo : EIATTR_KPARAM_INFO
	.align		4
.L_35:
        /*0048*/ 	.byte	0x04, 0x17
        /*004a*/ 	.short	(.L_37 - .L_36)
.L_36:
        /*004c*/ 	.word	0x00000000
        /*0050*/ 	.short	0x0003
        /*0052*/ 	.short	0x0018
        /*0054*/ 	.byte	0x00, 0xf0, 0x11, 0x00


	//----- nvinfo : EIATTR_KPARAM_INFO
	.align		4
.L_37:
        /*0058*/ 	.byte	0x04, 0x17
        /*005a*/ 	.short	(.L_39 - .L_38)
.L_38:
        /*005c*/ 	.word	0x00000000
        /*0060*/ 	.short	0x0002
        /*0062*/ 	.short	0x0010
        /*0064*/ 	.byte	0x00, 0xf5, 0x21, 0x00


	//----- nvinfo : EIATTR_KPARAM_INFO
	.align		4
.L_39:
        /*0068*/ 	.byte	0x04, 0x17
        /*006a*/ 	.short	(.L_41 - .L_40)
.L_40:
        /*006c*/ 	.word	0x00000000
        /*0070*/ 	.short	0x0001
        /*0072*/ 	.short	0x0008
        /*0074*/ 	.byte	0x00, 0xf5, 0x21, 0x00


	//----- nvinfo : EIATTR_KPARAM_INFO
	.align		4
.L_41:
        /*0078*/ 	.byte	0x04, 0x17
        /*007a*/ 	.short	(.L_43 - .L_42)
.L_42:
        /*007c*/ 	.word	0x00000000
        /*0080*/ 	.short	0x0000
        /*0082*/ 	.short	0x0000
        /*0084*/ 	.byte	0x00, 0xf5, 0x21, 0x00


	//----- nvinfo : EIATTR_SPARSE_MMA_MASK
	.align		4
.L_43:
        /*0088*/ 	.byte	0x03, 0x50
        /*008a*/ 	.short	0x0000


	//----- nvinfo : EIATTR_MAXREG_COUNT
	.align		4
        /*008c*/ 	.byte	0x03, 0x1b
        /*008e*/ 	.short	0x00ff


	//----- nvinfo : EIATTR_MERCURY_ISA_VERSION
	.align		4
        /*0090*/ 	.byte	0x03, 0x5f
        /*0092*/ 	.short	0x0101


	//----- nvinfo : EIATTR_VRC_CTA_INIT_COUNT
	.align		4
        /*0094*/ 	.byte	0x02, 0x4a
	.zero		1
	.zero		1


	//----- nvinfo : EIATTR_EXIT_INSTR_OFFSETS
	.align		4
        /*0098*/ 	.byte	0x04, 0x1c
        /*009a*/ 	.short	(.L_45 - .L_44)


	//   ....[0]....
.L_44:
        /*009c*/ 	.word	0x00000070


	//   ....[1]....
        /*00a0*/ 	.word	0x00002150


	//----- nvinfo : EIATTR_CRS_STACK_SIZE
	.align		4
.L_45:
        /*00a4*/ 	.byte	0x04, 0x1e
        /*00a6*/ 	.short	(.L_47 - .L_46)
.L_46:
        /*00a8*/ 	.word	0x00000000


	//----- nvinfo : EIATTR_CBANK_PARAM_SIZE
	.align		4
.L_47:
        /*00ac*/ 	.byte	0x03, 0x19
        /*00ae*/ 	.short	0x0038


	//----- nvinfo : EIATTR_PARAM_CBANK
	.align		4
        /*00b0*/ 	.byte	0x04, 0x0a
        /*00b2*/ 	.short	(.L_49 - .L_48)
	.align		4
.L_48:
        /*00b4*/ 	.word	index@(.nv.constant0.adx_many_series_one_param_time_major_f32)
        /*00b8*/ 	.short	0x0380
        /*00ba*/ 	.short	0x0038


	//----- nvinfo : EIATTR_SW_WAR
	.align		4
.L_49:
        /*00bc*/ 	.byte	0x04, 0x36
        /*00be*/ 	.short	(.L_51 - .L_50)
.L_50:
        /*00c0*/ 	.word	0x00000008
.L_51:


//--------------------- .nv.info.adx_batch_f32    --------------------------
	.section	.nv.info.adx_batch_f32,"",@"SHT_CUDA_INFO"
	.sectionflags	@""
	.align	4


	//----- nvinfo : EIATTR_CUDA_API_VERSION
	.align		4
        /*0000*/ 	.byte	0x04, 0x37
        /*0002*/ 	.short	(.L_53 - .L_52)
.L_52:
        /*0004*/ 	.word	0x00000082


	//----- nvinfo : EIATTR_KPARAM_INFO
	.align		4
.L_53:
        /*0008*/ 	.byte	0x04, 0x17
        /*000a*/ 	.short	(.L_55 - .L_54)
.L_54:
        /*000c*/ 	.word	0x00000000
        /*0010*/ 	.short	0x0007
        /*0012*/ 	.short	0x0030
        /*0014*/ 	.byte	0x00, 0xf5, 0x21, 0x00


	//----- nvinfo : EIATTR_KPARAM_INFO
	.align		4
.L_55:
        /*0018*/ 	.byte	0x04, 0x17
        /*001a*/ 	.short	(.L_57 - .L_56)
.L_56:
        /*001c*/ 	.word	0x00000000
        /*0020*/ 	.short	0x0006
        /*0022*/ 	.short	0x0028
        /*0024*/ 	.byte	0x00, 0xf0, 0x11, 0x00


	//----- nvinfo : EIATTR_KPARAM_INFO
	.align		4
.L_57:
        /*0028*/ 	.byte	0x04, 0x17
        /*002a*/ 	.short	(.L_59 - .L_58)
.L_58:
        /*002c*/ 	.word	0x00000000
        /*0030*/ 	.short	0x0005
        /*0032*/ 	.short	0x0024
        /*0034*/ 	.byte	0x00, 0xf0, 0x11, 0x00


	//----- nvinfo : EIATTR_KPARAM_INFO
	.align		4
.L_59:
        /*0038*/ 	.byte	0x04, 0x17
        /*003a*/ 	.short	(.L_61 - .L_60)
.L_60:
        /*003c*/ 	.word	0x00000000
        /*0040*/ 	.short	0x0004
        /*0042*/ 	.short	0x0020
        /*0044*/ 	.byte	0x00, 0xf0, 0x11, 0x00


	//----- nvinfo : EIATTR_KPARAM_INFO
	.align		4
.L_61:
        /*0048*/ 	.byte	0x04, 0x17
        /*004a*/ 	.short	(.L_63 - .L_62)
.L_62:
        /*004c*/ 	.word	0x00000000
        /*0050*/ 	.short	0x0003
        /*0052*/ 	.short	0x0018
        /*0054*/ 	.byte	0x00, 0xf5, 0x21, 0x00


	//----- nvinfo : EIATTR_KPARAM_INFO
	.align		4
.L_63:
        /*0058*/ 	.byte	0x04, 0x17
        /*005a*/ 	.short	(.L_65 - .L_64)
.L_64:
        /*005c*/ 	.word	0x00000000
        /*0060*/ 	.short	0x0002
        /*0062*/ 	.short	0x0010
        /*0064*/ 	.byte	0x00, 0xf5, 0x21, 0x00


	//----- nvinfo : EIATTR_KPARAM_INFO
	.align		4
.L_65:
        /*0068*/ 	.byte	0x04, 0x17
        /*006a*/ 	.short	(.L_67 - .L_66)
.L_66:
        /*006c*/ 	.word	0x00000000
        /*0070*/ 	.short	0x0001
        /*0072*/ 	.short	0x0008
        /*0074*/ 	.byte	0x00, 0xf5, 0x21, 0x00


	//----- nvinfo : EIATTR_KPARAM_INFO
	.align		4
.L_67:
        /*0078*/ 	.byte	0x04, 0x17
        /*007a*/ 	.short	(.L_69 - .L_68)
.L_68:
        /*007c*/ 	.word	0x00000000
        /*0080*/ 	.short	0x0000
        /*0082*/ 	.short	0x0000
        /*0084*/ 	.byte	0x00, 0xf5, 0x21, 0x00


	//----- nvinfo : EIATTR_SPARSE_MMA_MASK
	.align		4
.L_69:
        /*0088*/ 	.byte	0x03, 0x50
        /*008a*/ 	.short	0x0000


	//----- nvinfo : EIATTR_MAXREG_COUNT
	.align		4
        /*008c*/ 	.byte	0x03, 0x1b
        /*008e*/ 	.short	0x00ff


	//----- nvinfo : EIATTR_NUM_BARRIERS
	.align		4
        /*0090*/ 	.byte	0x02, 0x4c
        /*0092*/ 	.byte	0x01
	.zero		1


	//----- nvinfo : EIATTR_MERCURY_ISA_VERSION
	.align		4
        /*0094*/ 	.byte	0x03, 0x5f
        /*0096*/ 	.short	0x0101


	//----- nvinfo : EIATTR_VRC_CTA_INIT_COUNT
	.align		4
        /*0098*/ 	.byte	0x02, 0x4a
	.zero		1
	.zero		1


	//----- nvinfo : EIATTR_EXIT_INSTR_OFFSETS
	.align		4
        /*009c*/ 	.byte	0x04, 0x1c
        /*009e*/ 	.short	(.L_71 - .L_70)


	//   ....[0]....
.L_70:
        /*00a0*/ 	.word	0x00000070


	//   ....[1]....
        /*00a4*/ 	.word	0x000001a0


	//   ....[2]....
        /*00a8*/ 	.word	0x000003c0


	//   ....[3]....
        /*00ac*/ 	.word	0x000004d0


	//   ....[4]....
        /*00b0*/ 	.word	0x00000590


	//   ....[5]....
        /*00b4*/ 	.word	0x00000680


	//   ....[6]....
        /*00b8*/ 	.word	0x00000eb0


	//   ....[7]....
        /*00bc*/ 	.word	0x00001d90


	//----- nvinfo : EIATTR_CRS_STACK_SIZE
	.align		4
.L_71:
        /*00c0*/ 	.byte	0x04, 0x1e
        /*00c2*/ 	.short	(.L_73 - .L_72)
.L_72:
        /*00c4*/ 	.word	0x00000000


	//----- nvinfo : EIATTR_CBANK_PARAM_SIZE
	.align		4
.L_73:
        /*00c8*/ 	.byte	0x03, 0x19
        /*00ca*/ 	.short	0x0038


	//----- nvinfo : EIATTR_PARAM_CBANK
	.align		4
        /*00cc*/ 	.byte	0x04, 0x0a
        /*00ce*/ 	.short	(.L_75 - .L_74)
	.align		4
.L_74:
        /*00d0*/ 	.word	index@(.nv.constant0.adx_batch_f32)
        /*00d4*/ 	.short	0x0380
        /*00d6*/ 	.short	0x0038


	//----- nvinfo : EIATTR_SW_WAR
	.align		4
.L_75:
        /*00d8*/ 	.byte	0x04, 0x36
        /*00da*/ 	.short	(.L_77 - .L_76)
.L_76:
        /*00dc*/ 	.word	0x00000008
.L_77:


//--------------------- .nv.info.fill_nan_f32     --------------------------
	.section	.nv.info.fill_nan_f32,"",@"SHT_CUDA_INFO"
	.sectionflags	@""
	.align	4


	//----- nvinfo : EIATTR_CUDA_API_VERSION
	.align		4
        /*0000*/ 	.byte	0x04, 0x37
        /*0002*/ 	.short	(.L_79 - .L_78)
.L_78:
        /*0004*/ 	.word	0x00000082


	//----- nvinfo : EIATTR_KPARAM_INFO
	.align		4
.L_79:
        /*0008*/ 	.byte	0x04, 0x17
        /*000a*/ 	.short	(.L_81 - .L_80)
.L_80:
        /*000c*/ 	.word	0x00000000
        /*0010*/ 	.short	0x0001
        /*0012*/ 	.short	0x0008
        /*0014*/ 	.byte	0x00, 0xf0, 0x21, 0x00


	//----- nvinfo : EIATTR_KPARAM_INFO
	.align		4
.L_81:
        /*0018*/ 	.byte	0x04, 0x17
        /*001a*/ 	.short	(.L_83 - .L_82)
.L_82:
        /*001c*/ 	.word	0x00000000
        /*0020*/ 	.short	0x0000
        /*0022*/ 	.short	0x0000
        /*0024*/ 	.byte	0x00, 0xf5, 0x21, 0x00


	//----- nvinfo : EIATTR_SPARSE_MMA_MASK
	.align		4
.L_83:
        /*0028*/ 	.byte	0x03, 0x50
        /*002a*/ 	.short	0x0000


	//----- nvinfo : EIATTR_MAXREG_COUNT
	.align		4
        /*002c*/ 	.byte	0x03, 0x1b
        /*002e*/ 	.short	0x00ff


	//----- nvinfo : EIATTR_MERCURY_ISA_VERSION
	.align		4
        /*0030*/ 	.byte	0x03, 0x5f
        /*0032*/ 	.short	0x0101


	//----- nvinfo : EIATTR_VRC_CTA_INIT_COUNT
	.align		4
        /*0034*/ 	.byte	0x02, 0x4a
	.zero		1
	.zero		1


	//----- nvinfo : EIATTR_EXIT_INSTR_OFFSETS
	.align		4
        /*0038*/ 	.byte	0x04, 0x1c
        /*003a*/ 	.short	(.L_85 - .L_84)


	//   ....[0]....
.L_84:
        /*003c*/ 	.word	0x00000080


	//   ....[1]....
        /*0040*/ 	.word	0x00000180


	//----- nvinfo : EIATTR_CRS_STACK_SIZE
	.align		4
.L_85:
        /*0044*/ 	.byte	0x04, 0x1e
        /*0046*/ 	.short	(.L_87 - .L_86)
.L_86:
        /*0048*/ 	.word	0x00000000


	//----- nvinfo : EIATTR_CBANK_PARAM_SIZE
	.align		4
.L_87:
        /*004c*/ 	.byte	0x03, 0x19
        /*004e*/ 	.short	0x0010


	//----- nvinfo : EIATTR_PARAM_CBANK
	.align		4
        /*0050*/ 	.byte	0x04, 0x0a
        /*0052*/ 	.short	(.L_89 - .L_88)
	.align		4
.L_88:
        /*0054*/ 	.word	index@(.nv.constant0.fill_nan_f32)
        /*0058*/ 	.short	0x0380
        /*005a*/ 	.short	0x0010


	//----- nvinfo : EIATTR_SW_WAR
	.align		4
.L_89:
        /*005c*/ 	.byte	0x04, 0x36
        /*005e*/ 	.short	(.L_91 - .L_90)
.L_90:
        /*0060*/ 	.word	0x00000008
.L_91:


//--------------------- .nv.callgraph             --------------------------
	.section	.nv.callgraph,"",@"SHT_CUDA_CALLGRAPH"
	.align	4
	.sectionentsize	8
	.align		4
        /*0000*/ 	.word	0x00000000
	.align		4
        /*0004*/ 	.word	0xffffffff
	.align		4
        /*0008*/ 	.word	0x00000000
	.align		4
        /*000c*/ 	.word	0xfffffffe
	.align		4
        /*0010*/ 	.word	0x00000000
	.align		4
        /*0014*/ 	.word	0xfffffffd
	.align		4
        /*0018*/ 	.word	0x00000000
	.align		4
        /*001c*/ 	.word	0xfffffffc


//--------------------- .text.adx_many_series_one_param_time_major_f32 --------------------------
	.section	.text.adx_many_series_one_param_time_major_f32,"ax",@progbits
	.align	128
        .global         adx_many_series_one_param_time_major_f32
        .type           adx_many_series_one_param_time_major_f32,@function
        .size           adx_many_series_one_param_time_major_f32,(.L_x_104 - adx_many_series_one_param_time_major_f32)
        .other          adx_many_series_one_param_time_major_f32,@"STO_CUDA_ENTRY STV_DEFAULT"
adx_many_series_one_param_time_major_f32:
.text.adx_many_series_one_param_time_major_f32:
[----:B------:R-:W-:Y:S01]  /*0000*/  LDC R1, c[0x0][0x37c] ;  /* 0x0000df00ff017b82 */ /* 0x000fe20000000800 */
[----:B------:R-:W0:Y:S07]  /*0010*/  S2R R0, SR_TID.X ;  /* 0x0000000000007919 */ /* 0x000e2e0000002100 */
[----:B------:R-:W0:Y:S01]  /*0020*/  S2UR UR4, SR_CTAID.X ;  /* 0x00000000000479c3 */ /* 0x000e220000002500 */
[----:B------:R-:W1:Y:S07]  /*0030*/  LDCU UR5, c[0x0][0x398] ;  /* 0x00007300ff0577ac */ /* 0x000e6e0008000800 */
[----:B------:R-:W0:Y:S02]  /*0040*/  LDC R5, c[0x0][0x360] ;  /* 0x0000d800ff057b82 */ /* 0x000e240000000800 */
[----:B0-----:R-:W-:-:S05]  /*0050*/  IMAD R0, R5, UR4, R0 ;  /* 0x0000000405007c24 */ /* 0x001fca000f8e0200 */
[----:B-1----:R-:W-:-:S13]  /*0060*/  ISETP.GE.AND P0, PT, R0, UR5, PT ;  /* 0x0000000500007c0c */ /* 0x002fda000bf06270 */
[----:B------:R-:W-:Y:S05]  /*0070*/  @P0 EXIT ;  /* 0x000000000000094d */ /* 0x000fea0003800000 */
[----:B------:R-:W0:Y:S02]  /*0080*/  LDCU UR4, c[0x0][0x3a0] ;  /* 0x00007400ff0477ac */ /* 0x000e240008000800 */
[----:B0-----:R-:W-:-:S04]  /*0090*/  I2FP.F32.U32 R3, UR4 ;  /* 0x0000000400037c45 */ /* 0x001fc80008201000 */
[----:B------:R-:W-:-:S04]  /*00a0*/  IADD3 R2, PT, PT, R3, 0x1800000, RZ ;  /* 0x0180000003027810 */ /* 0x000fc80007ffe0ff */
[----:B------:R-:W-:-:S04]  /*00b0*/  LOP3.LUT R2, R2, 0x7f800000, RZ, 0xc0, !PT ;  /* 0x7f80000002027812 */ /* 0x000fc800078ec0ff */
[----:B------:R-:W-:-:S13]  /*00c0*/  ISETP.GT.U32.AND P0, PT, R2, 0x1ffffff, PT ;  /* 0x01ffffff0200780c */ /* 0x000fda0003f04070 */
[----:B------:R-:W-:Y:S05]  /*00d0*/  @P0 BRA `(.L_x_0) ;  /* 0x0000000000100947 */ /* 0x000fea0003800000 */
[----:B------:R-:W-:-:S07]  /*00e0*/  MOV R11, 0x100 ;  /* 0x00000100000b7802 */ /* 0x000fce0000000f00 */
[----:B------:R-:W-:Y:S05]  /*00f0*/  CALL.REL.NOINC `($__internal_0_$__cuda_sm20_rcp_rn_f32_slowpath) ;  /* 0x0000002000187944 */ /* 0x000fea0003c00000 */
[----:B------:R-:W-:Y:S01]  /*0100*/  MOV R2, R4 ;  /* 0x0000000400027202 */ /* 0x000fe20000000f00 */
[----:B------:R-:W-:Y:S06]  /*0110*/  BRA `(.L_x_1) ;  /* 0x0000000000107947 */ /* 0x000fec0003800000 */
.L_x_0:
[----:B------:R-:W0:Y:S02]  /*0120*/  MUFU.RCP R2, R3 ;  /* 0x0000000300027308 */ /* 0x000e240000001000 */
[----:B0-----:R-:W-:-:S04]  /*0130*/  FFMA R4, R3, R2, -1 ;  /* 0xbf80000003047423 */ /* 0x001fc80000000002 */
[----:B------:R-:W-:-:S04]  /*0140*/  FADD.FTZ R7, -R4, -RZ ;  /* 0x800000ff04077221 */ /* 0x000fc80000010100 */
[----:B------:R-:W-:-:S07]  /*0150*/  FFMA R2, R2, R7, R2 ;  /* 0x0000000702027223 */ /* 0x000fce0000000002 */
.L_x_1:
[----:B------:R-:W0:Y:S01]  /*0160*/  LDCU UR5, c[0x0][0x370] ;  /* 0x00006e00ff0577ac */ /* 0x000e220008000800 */
[----:B------:R-:W-:Y:S01]  /*0170*/  FADD R3, R3, -1 ;  /* 0xbf80000003037421 */ /* 0x000fe20000000000 */
[----:B------:R-:W1:Y:S03]  /*0180*/  LDCU UR4, c[0x0][0x3a0] ;  /* 0x00007400ff0477ac */ /* 0x000e660008000800 */
[----:B------:R-:W-:Y:S01]  /*0190*/  FMUL R3, R3, R2 ;  /* 0x0000000203037220 */ /* 0x000fe20000400000 */
[----:B------:R-:W2:Y:S01]  /*01a0*/  LDCU.64 UR10, c[0x0][0x358] ;  /* 0x00006b00ff0a77ac */ /* 0x000ea20008000a00 */
[----:B0-----:R-:W-:Y:S01]  /*01b0*/  IMAD R5, R5, UR5, RZ ;  /* 0x0000000505057c24 */ /* 0x001fe2000f8e02ff */
[----:B-1----:R-:W-:Y:S02]  /*01c0*/  UIADD3 UR6, UPT, UPT, UR4, -0x1, URZ ;  /* 0xffffffff04067890 */ /* 0x002fe4000fffe0ff */
[----:B------:R-:W-:-:S02]  /*01d0*/  ULOP3.LUT UR7, UR4, 0x3, URZ, 0xc0, !UPT ;  /* 0x0000000304077892 */ /* 0x000fc4000f8ec0ff */
[----:B--2---:R-:W-:-:S12]  /*01e0*/  ULOP3.LUT UR4, UR4, 0x7ffffffc, URZ, 0xc0, !UPT ;  /* 0x7ffffffc04047892 */ /* 0x004fd8000f8ec0ff */
.L_x_33:
[----:B-1----:R-:W0:Y:S08]  /*01f0*/  LDC.64 R8, c[0x0][0x3a8] ;  /* 0x0000ea00ff087b82 */ /* 0x002e300000000a00 */
[----:B-----5:R-:W1:Y:S08]  /*0200*/  LDC R4, c[0x0][0x3a0] ;  /* 0x0000e800ff047b82 */ /* 0x020e700000000800 */
[----:B--23--:R-:W2:Y:S01]  /*0210*/  LDC R6, c[0x0][0x39c] ;  /* 0x0000e700ff067b82 */ /* 0x00cea20000000800 */
[----:B0-----:R-:W-:-:S05]  /*0220*/  IMAD.WIDE R8, R0, 0x4, R8 ;  /* 0x0000000400087825 */ /* 0x001fca00078e0208 */
[----:B------:R-:W3:Y:S01]  /*0230*/  LDG.E.CONSTANT R7, desc[UR10][R8.64] ;  /* 0x0000000a08077981 */ /* 0x000ee2000c1e9900 */
[----:B------:R-:W-:Y:S01]  /*0240*/  BSSY.RECONVERGENT B0, `(.L_x_2) ;  /* 0x0000054000007945 */ /* 0x000fe20003800200 */
[C---:B-1----:R-:W-:Y:S02]  /*0250*/  ISETP.GT.AND P0, PT, R4.reuse, RZ, PT ;  /* 0x000000ff0400720c */ /* 0x042fe40003f04270 */
[----:B---3--:R-:W-:Y:S02]  /*0260*/  LEA R19, R4, R7, 0x1 ;  /* 0x0000000704137211 */ /* 0x008fe400078e08ff */
[----:B------:R-:W-:Y:S02]  /*0270*/  ISETP.GT.AND P1, PT, R7, -0x1, PT ;  /* 0xffffffff0700780c */ /* 0x000fe40003f24270 */
[----:B--2---:R-:W-:-:S04]  /*0280*/  VIMNMX R11, PT, PT, R19, R6, PT ;  /* 0x00000006130b7248 */ /* 0x004fc80003fe0100 */
[----:B------:R-:W-:-:S04]  /*0290*/  SEL R11, R11, R6, P1 ;  /* 0x000000060b0b7207 */ /* 0x000fc80000800000 */
[----:B------:R-:W-:-:S04]  /*02a0*/  SEL R18, R11, R6, P0 ;  /* 0x000000060b127207 */ /* 0x000fc80000000000 */
[----:B------:R-:W-:-:S13]  /*02b0*/  ISETP.GE.AND P0, PT, R18, 0x1, PT ;  /* 0x000000011200780c */ /* 0x000fda0003f06270 */
[----:B------:R-:W-:Y:S05]  /*02c0*/  @!P0 BRA `(.L_x_3) ;  /* 0x00000004002c8947 */ /* 0x000fea0003800000 */
[C---:B------:R-:W-:Y:S01]  /*02d0*/  ISETP.GE.U32.AND P0, PT, R18.reuse, 0x8, PT ;  /* 0x000000081200780c */ /* 0x040fe20003f06070 */
[----:B------:R-:W-:Y:S01]  /*02e0*/  BSSY.RECONVERGENT B1, `(.L_x_4) ;  /* 0x000001f000017945 */ /* 0x000fe20003800200 */
[----:B------:R-:W-:Y:S01]  /*02f0*/  LOP3.LUT R30, R18, 0x7, RZ, 0xc0, !PT ;  /* 0x00000007121e7812 */ /* 0x000fe200078ec0ff */
[----:B------:R-:W-:-:S03]  /*0300*/  HFMA2 R21, -RZ, RZ, 0, 0 ;  /* 0x00000000ff157431 */ /* 0x000fc600000001ff */
[----:B------:R-:W-:-:S07]  /*0310*/  ISETP.NE.AND P1, PT, R30, RZ, PT ;  /* 0x000000ff1e00720c */ /* 0x000fce0003f25270 */
[----:B------:R-:W-:Y:S06]  /*0320*/  @!P0 BRA `(.L_x_5) ;  /* 0x0000000000688947 */ /* 0x000fec0003800000 */
[----:B------:R-:W0:Y:S01]  /*0330*/  LDC R35, c[0x0][0x398] ;  /* 0x0000e600ff237b82 */ /* 0x000e220000000800 */
[----:B------:R-:W-:Y:S02]  /*0340*/  LOP3.LUT R21, R18, 0x7ffffff8, RZ, 0xc0, !PT ;  /* 0x7ffffff812157812 */ /* 0x000fe400078ec0ff */
[----:B------:R-:W-:Y:S02]  /*0350*/  MOV R31, R0 ;  /* 0x00000000001f7202 */ /* 0x000fe40000000f00 */
[----:B------:R-:W-:-:S03]  /*0360*/  IADD3 R20, PT, PT, -R21, RZ, RZ ;  /* 0x000000ff15147210 */ /* 0x000fc60007ffe1ff */
[----:B------:R-:W1:Y:S04]  /*0370*/  LDC.64 R8, c[0x0][0x3b0] ;  /* 0x0000ec00ff087b82 */ /* 0x000e680000000a00 */
.L_x_6:
[----:B-12---:R-:W-:Y:S01]  /*0380*/  IMAD.WIDE R22, R31, 0x4, R8 ;  /* 0x000000041f167825 */ /* 0x006fe200078e0208 */
[----:B------:R-:W-:Y:S02]  /*0390*/  MOV R33, 0x7fc00000 ;  /* 0x7fc0000000217802 */ /* 0x000fe40000000f00 */
[----:B------:R-:W-:Y:S02]  /*03a0*/  IADD3 R20, PT, PT, R20, 0x8, RZ ;  /* 0x0000000814147810 */ /* 0x000fe40007ffe0ff */
[C---:B0-----:R-:W-:Y:S01]  /*03b0*/  LEA R31, R35.reuse, R31, 0x3 ;  /* 0x0000001f231f7211 */ /* 0x041fe200078e18ff */
[----:B------:R-:W-:Y:S01]  /*03c0*/  IMAD.WIDE R24, R35, 0x4, R22 ;  /* 0x0000000423187825 */ /* 0x000fe200078e0216 */
[----:B------:R2:W-:Y:S01]  /*03d0*/  STG.E desc[UR10][R22.64], R33 ;  /* 0x0000002116007986 */ /* 0x0005e2000c10190a */
[----:B------:R-:W-:-:S03]  /*03e0*/  ISETP.NE.AND P0, PT, R20, RZ, PT ;  /* 0x000000ff1400720c */ /* 0x000fc60003f05270 */
[----:B------:R2:W-:Y:S01]  /*03f0*/  STG.E desc[UR10][R24.64], R33 ;  /* 0x0000002118007986 */ /* 0x0005e2000c10190a */
[----:B------:R-:W-:-:S05]  /*0400*/  IMAD.WIDE R26, R35, 0x4, R24 ;  /* 0x00000004231a7825 */ /* 0x000fca00078e0218 */
        /* <DEDUP_REMOVED lines=11> */
[----:B------:R-:W-:Y:S05]  /*04c0*/  @P0 BRA `(.L_x_6) ;  /* 0xfffffffc00ac0947 */ /* 0x000fea000383ffff */
.L_x_5:
[----:B------:R-:W-:Y:S05]  /*04d0*/  BSYNC.RECONVERGENT B1 ;  /* 0x0000000000017941 */ /* 0x000fea0003800200 */
.L_x_4:
[----:B------:R-:W-:Y:S05]  /*04e0*/  @!P1 BRA `(.L_x_3) ;  /* 0x0000000000a49947 */ /* 0x000fea0003800000 */
[----:B------:R-:W-:Y:S01]  /*04f0*/  ISETP.GE.U32.AND P0, PT, R30, 0x4, PT ;  /* 0x000000041e00780c */ /* 0x000fe20003f06070 */
[----:B------:R-:W-:Y:S01]  /*0500*/  BSSY.RECONVERGENT B1, `(.L_x_7) ;  /* 0x0000011000017945 */ /* 0x000fe20003800200 */
[----:B--2---:R-:W-:-:S04]  /*0510*/  LOP3.LUT R16, R18, 0x3, RZ, 0xc0, !PT ;  /* 0x0000000312107812 */ /* 0x004fc800078ec0ff */
[----:B------:R-:W-:-:S07]  /*0520*/  ISETP.NE.AND P1, PT, R16, RZ, PT ;  /* 0x000000ff1000720c */ /* 0x000fce0003f25270 */
[----:B------:R-:W-:Y:S06]  /*0530*/  @!P0 BRA `(.L_x_8) ;  /* 0x0000000000348947 */ /* 0x000fec0003800000 */
[----:B------:R-:W0:Y:S01]  /*0540*/  LDC R15, c[0x0][0x398] ;  /* 0x0000e600ff0f7b82 */ /* 0x000e220000000800 */
[----:B------:R-:W-:-:S07]  /*0550*/  MOV R17, 0x7fc00000 ;  /* 0x7fc0000000117802 */ /* 0x000fce0000000f00 */
[----:B------:R-:W1:Y:S01]  /*0560*/  LDC.64 R8, c[0x0][0x3b0] ;  /* 0x0000ec00ff087b82 */ /* 0x000e620000000a00 */
[C---:B0-----:R-:W-:Y:S01]  /*0570*/  IMAD R11, R21.reuse, R15, R0 ;  /* 0x0000000f150b7224 */ /* 0x041fe200078e0200 */
[----:B------:R-:W-:-:S03]  /*0580*/  IADD3 R21, PT, PT, R21, 0x4, RZ ;  /* 0x0000000415157810 */ /* 0x000fc60007ffe0ff */
[----:B-1----:R-:W-:-:S05]  /*0590*/  IMAD.WIDE R8, R11, 0x4, R8 ;  /* 0x000000040b087825 */ /* 0x002fca00078e0208 */
[----:B------:R0:W-:Y:S01]  /*05a0*/  STG.E desc[UR10][R8.64], R17 ;  /* 0x0000001108007986 */ /* 0x0001e2000c10190a */
[----:B------:R-:W-:-:S05]  /*05b0*/  IMAD.WIDE R10, R15, 0x4, R8 ;  /* 0x000000040f0a7825 */ /* 0x000fca00078e0208 */
[----:B------:R0:W-:Y:S01]  /*05c0*/  STG.E desc[UR10][R10.64], R17 ;  /* 0x000000110a007986 */ /* 0x0001e2000c10190a */
[----:B------:R-:W-:-:S05]  /*05d0*/  IMAD.WIDE R12, R15, 0x4, R10 ;  /* 0x000000040f0c7825 */ /* 0x000fca00078e020a */
[----:B------:R0:W-:Y:S01]  /*05e0*/  STG.E desc[UR10][R12.64], R17 ;  /* 0x000000110c007986 */ /* 0x0001e2000c10190a */
[----:B------:R-:W-:-:S05]  /*05f0*/  IMAD.WIDE R14, R15, 0x4, R12 ;  /* 0x000000040f0e7825 */ /* 0x000fca00078e020c */
[----:B------:R0:W-:Y:S02]  /*0600*/  STG.E desc[UR10][R14.64], R17 ;  /* 0x000000110e007986 */ /* 0x0001e4000c10190a */
.L_x_8:
[----:B------:R-:W-:Y:S05]  /*0610*/  BSYNC.RECONVERGENT B1 ;  /* 0x0000000000017941 */ /* 0x000fea0003800200 */
.L_x_7:
[----:B------:R-:W-:Y:S05]  /*0620*/  @!P1 BRA `(.L_x_3) ;  /* 0x0000000000549947 */ /* 0x000fea0003800000 */
[----:B------:R-:W-:Y:S01]  /*0630*/  LOP3.LUT R18, R18, 0x1, RZ, 0xc0, !PT ;  /* 0x0000000112127812 */ /* 0x000fe200078ec0ff */
[----:B------:R-:W-:Y:S01]  /*0640*/  BSSY.RECONVERGENT B1, `(.L_x_9) ;  /* 0x000000f000017945 */ /* 0x000fe20003800200 */
[----:B------:R-:W-:Y:S02]  /*0650*/  ISETP.NE.AND P0, PT, R16, 0x1, PT ;  /* 0x000000011000780c */ /* 0x000fe40003f05270 */
[----:B------:R-:W-:-:S13]  /*0660*/  ISETP.NE.U32.AND P1, PT, R18, 0x1, PT ;  /* 0x000000011200780c */ /* 0x000fda0003f25070 */
[----:B0-----:R-:W0:Y:S08]  /*0670*/  @!P1 LDC R14, c[0x0][0x398] ;  /* 0x0000e600ff0e9b82 */ /* 0x001e300000000800 */
[----:B------:R-:W1:Y:S01]  /*0680*/  @!P1 LDC.64 R8, c[0x0][0x3b0] ;  /* 0x0000ec00ff089b82 */ /* 0x000e620000000a00 */
[----:B------:R-:W-:Y:S05]  /*0690*/  @!P0 BRA `(.L_x_10) ;  /* 0x0000000000248947 */ /* 0x000fea0003800000 */
[----:B------:R-:W2:Y:S08]  /*06a0*/  LDC R13, c[0x0][0x398] ;  /* 0x0000e600ff0d7b82 */ /* 0x000eb00000000800 */
[----:B------:R-:W3:Y:S01]  /*06b0*/  LDC.64 R10, c[0x0][0x3b0] ;  /* 0x0000ec00ff0a7b82 */ /* 0x000ee20000000a00 */
[C---:B--2---:R-:W-:Y:S01]  /*06c0*/  IMAD R15, R21.reuse, R13, R0 ;  /* 0x0000000d150f7224 */ /* 0x044fe200078e0200 */
[----:B------:R-:W-:-:S03]  /*06d0*/  IADD3 R21, PT, PT, R21, 0x2, RZ ;  /* 0x0000000215157810 */ /* 0x000fc60007ffe0ff */
[----:B---3--:R-:W-:Y:S01]  /*06e0*/  IMAD.WIDE R10, R15, 0x4, R10 ;  /* 0x000000040f0a7825 */ /* 0x008fe200078e020a */
[----:B------:R-:W-:-:S03]  /*06f0*/  MOV R15, 0x7fc00000 ;  /* 0x7fc00000000f7802 */ /* 0x000fc60000000f00 */
[----:B------:R-:W-:Y:S02]  /*0700*/  IMAD.WIDE R12, R13, 0x4, R10 ;  /* 0x000000040d0c7825 */ /* 0x000fe400078e020a */
[----:B------:R2:W-:Y:S04]  /*0710*/  STG.E desc[UR10][R10.64], R15 ;  /* 0x0000000f0a007986 */ /* 0x0005e8000c10190a */
[----:B------:R2:W-:Y:S02]  /*0720*/  STG.E desc[UR10][R12.64], R15 ;  /* 0x0000000f0c007986 */ /* 0x0005e4000c10190a */
.L_x_10:
[----:B------:R-:W-:Y:S05]  /*0730*/  BSYNC.RECONVERGENT B1 ;  /* 0x0000000000017941 */ /* 0x000fea0003800200 */
.L_x_9:
[----:B0-----:R-:W-:Y:S01]  /*0740*/  @!P1 IMAD R21, R21, R14, R0 ;  /* 0x0000000e15159224 */ /* 0x001fe200078e0200 */
[----:B--2---:R-:W-:-:S03]  /*0750*/  @!P1 MOV R11, 0x7fc00000 ;  /* 0x7fc00000000b9802 */ /* 0x004fc60000000f00 */
[----:B-1----:R-:W-:-:S05]  /*0760*/  @!P1 IMAD.WIDE R8, R21, 0x4, R8 ;  /* 0x0000000415089825 */ /* 0x002fca00078e0208 */
[----:B------:R1:W-:Y:S02]  /*0770*/  @!P1 STG.E desc[UR10][R8.64], R11 ;  /* 0x0000000b08009986 */ /* 0x0003e4000c10190a */
.L_x_3:
[----:B------:R-:W-:Y:S05]  /*0780*/  BSYNC.RECONVERGENT B0 ;  /* 0x0000000000007941 */ /* 0x000fea0003800200 */
.L_x_2:
[----:B------:R-:W-:Y:S01]  /*0790*/  ISETP.GE.AND P0, PT, R7, RZ, PT ;  /* 0x000000ff0700720c */ /* 0x000fe20003f06270 */
[----:B------:R-:W-:Y:S01]  /*07a0*/  BSSY.RECONVERGENT B0, `(.L_x_11) ;  /* 0x0000196000007945 */ /* 0x000fe20003800200 */
[----:B01----:R-:W-:Y:S02]  /*07b0*/  IADD3 R9, PT, PT, R19, -R4, RZ ;  /* 0x8000000413097210 */ /* 0x003fe40007ffe0ff */
[----:B------:R-:W-:-:S04]  /*07c0*/  ISETP.LT.OR P0, PT, R4, 0x1, !P0 ;  /* 0x000000010400780c */ /* 0x000fc80004701670 */
[----:B------:R-:W-:-:S13]  /*07d0*/  ISETP.GE.OR P0, PT, R9, R6, P0 ;  /* 0x000000060900720c */ /* 0x000fda0000706670 */
[----:B------:R-:W-:Y:S05]  /*07e0*/  @P0 BRA `(.L_x_12) ;  /* 0x0000001800440947 */ /* 0x000fea0003800000 */
[----:B--2---:R-:W0:Y:S08]  /*07f0*/  LDC R11, c[0x0][0x398] ;  /* 0x0000e600ff0b7b82 */ /* 0x004e300000000800 */
[----:B------:R-:W1:Y:S08]  /*0800*/  LDC.64 R14, c[0x0][0x380] ;  /* 0x0000e000ff0e7b82 */ /* 0x000e700000000a00 */
[----:B------:R-:W2:Y:S08]  /*0810*/  LDC.64 R16, c[0x0][0x388] ;  /* 0x0000e200ff107b82 */ /* 0x000eb00000000a00 */
[----:B------:R-:W3:Y:S01]  /*0820*/  LDC.64 R18, c[0x0][0x390] ;  /* 0x0000e400ff127b82 */ /* 0x000ee20000000a00 */
[----:B0-----:R-:W-:-:S04]  /*0830*/  IMAD R23, R7, R11, R0 ;  /* 0x0000000b07177224 */ /* 0x001fc800078e0200 */
[----:B-1----:R-:W-:-:S06]  /*0840*/  IMAD.WIDE R26, R23, 0x4, R14 ;  /* 0x00000004171a7825 */ /* 0x002fcc00078e020e */
[----:B------:R0:W5:Y:S01]  /*0850*/  LDG.E.CONSTANT R26, desc[UR10][R26.64] ;  /* 0x0000000a1a1a7981 */ /* 0x000162000c1e9900 */
[----:B--2---:R-:W-:-:S05]  /*0860*/  IMAD.WIDE R20, R23, 0x4, R16 ;  /* 0x0000000417147825 */ /* 0x004fca00078e0210 */
[----:B------:R0:W5:Y:S01]  /*0870*/  LDG.E.CONSTANT R25, desc[UR10][R20.64] ;  /* 0x0000000a14197981 */ /* 0x000162000c1e9900 */
[----:B---3--:R-:W-:-:S05]  /*0880*/  IMAD.WIDE R22, R23, 0x4, R18 ;  /* 0x0000000417167825 */ /* 0x008fca00078e0212 */
[----:B------:R0:W5:Y:S01]  /*0890*/  LDG.E.CONSTANT R6, desc[UR10][R22.64] ;  /* 0x0000000a16067981 */ /* 0x000162000c1e9900 */
[----:B------:R-:W-:Y:S01]  /*08a0*/  UISETP.GE.U32.AND UP0, UPT, UR6, 0x3, UPT ;  /* 0x000000030600788c */ /* 0x000fe2000bf06070 */
[----:B------:R-:W-:Y:S02]  /*08b0*/  HFMA2 R28, -RZ, RZ, 0, 0 ;  /* 0x00000000ff1c7431 */ /* 0x000fe400000001ff */
[----:B------:R-:W-:Y:S01]  /*08c0*/  HFMA2 R12, -RZ, RZ, 0, 0 ;  /* 0x00000000ff0c7431 */ /* 0x000fe200000001ff */
[----:B------:R-:W-:Y:S02]  /*08d0*/  CS2R R32, SRZ ;  /* 0x0000000000207805 */ /* 0x000fe4000001ff00 */
[----:B------:R-:W-:Y:S02]  /*08e0*/  MOV R10, RZ ;  /* 0x000000ff000a7202 */ /* 0x000fe40000000f00 */
[----:B------:R-:W-:Y:S01]  /*08f0*/  MOV R35, RZ ;  /* 0x000000ff00237202 */ /* 0x000fe20000000f00 */
[----:B------:R-:W-:Y:S01]  /*0900*/  UMOV UR5, 0x1 ;  /* 0x0000000100057882 */ /* 0x000fe20000000000 */
[----:B0-----:R-:W-:Y:S05]  /*0910*/  BRA.U !UP0, `(.L_x_13) ;  /* 0x0000000908007547 */ /* 0x001fea000b800000 */
[----:B------:R-:W-:Y:S01]  /*0920*/  MOV R32, RZ ;  /* 0x000000ff00207202 */ /* 0x000fe20000000f00 */
[----:B------:R-:W-:-:S06]  /*0930*/  UMOV UR5, 0x1 ;  /* 0x0000000100057882 */ /* 0x000fcc0000000000 */
.L_x_14:
[----:B------:R-:W-:-:S05]  /*0940*/  IADD3 R27, PT, PT, R7, UR5, RZ ;  /* 0x00000005071b7c10 */ /* 0x000fca000fffe0ff */
[----:B------:R-:W-:-:S04]  /*0950*/  IMAD R27, R27, R11, R0 ;  /* 0x0000000b1b1b7224 */ /* 0x000fc800078e0200 */
[----:B------:R-:W-:-:S04]  /*0960*/  IMAD.WIDE R36, R27, 0x4, R14 ;  /* 0x000000041b247825 */ /* 0x000fc800078e020e */
[----:B------:R-:W-:Y:S01]  /*0970*/  IMAD.WIDE R30, R27, 0x4, R16 ;  /* 0x000000041b1e7825 */ /* 0x000fe200078e0210 */
[----:B------:R-:W2:Y:S04]  /*0980*/  LDG.E.CONSTANT R13, desc[UR10][R36.64] ;  /* 0x0000000a240d7981 */ /* 0x000ea8000c1e9900 */
[----:B------:R-:W3:Y:S01]  /*0990*/  LDG.E.CONSTANT R24, desc[UR10][R30.64] ;  /* 0x0000000a1e187981 */ /* 0x000ee2000c1e9900 */
[----:B------:R-:W-:-:S04]  /*09a0*/  IMAD.WIDE R20, R11, 0x4, R36 ;  /* 0x000000040b147825 */ /* 0x000fc800078e0224 */
[C---:B------:R-:W-:Y:S01]  /*09b0*/  IMAD.WIDE R22, R11.reuse, 0x4, R30 ;  /* 0x000000040b167825 */ /* 0x040fe200078e021e */
[----:B------:R-:W4:Y:S04]  /*09c0*/  LDG.E.CONSTANT R8, desc[UR10][R20.64] ;  /* 0x0000000a14087981 */ /* 0x000f28000c1e9900 */
[----:B------:R0:W4:Y:S02]  /*09d0*/  LDG.E.CONSTANT R29, desc[UR10][R22.64] ;  /* 0x0000000a161d7981 */ /* 0x000124000c1e9900 */
[----:B0-----:R-:W-:-:S04]  /*09e0*/  IMAD.WIDE R22, R11, 0x4, R22 ;  /* 0x000000040b167825 */ /* 0x001fc800078e0216 */
[C-C-:B--2--5:R-:W-:Y:S01]  /*09f0*/  FADD R31, R13.reuse, -R6.reuse ;  /* 0x800000060d1f7221 */ /* 0x164fe20000000000 */
[C---:B---3--:R-:W-:Y:S01]  /*0a00*/  FADD R6, R24.reuse, -R6 ;  /* 0x8000000618067221 */ /* 0x048fe20000000000 */
[----:B------:R-:W-:Y:S01]  /*0a10*/  FADD R34, R13, -R24 ;  /* 0x800000180d227221 */ /* 0x000fe20000000000 */
[----:B------:R-:W-:Y:S01]  /*0a20*/  FADD R37, -R24, R25 ;  /* 0x0000001918257221 */ /* 0x000fe20000000100 */
[----:B------:R-:W-:-:S03]  /*0a30*/  FSETP.GT.AND P1, PT, R25, R24, PT ;  /* 0x000000181900720b */ /* 0x000fc60003f24000 */
[----:B------:R-:W-:Y:S01]  /*0a40*/  FMNMX3 R34, R34, |R31|, |R6|, !PT ;  /* 0x4000001f22227276 */ /* 0x000fe20007800406 */
[C---:B------:R-:W-:Y:S01]  /*0a50*/  FADD R6, R13.reuse, -R26 ;  /* 0x8000001a0d067221 */ /* 0x040fe20000000000 */
[----:B----4-:R-:W-:Y:S01]  /*0a60*/  FADD R25, -R13, R8 ;  /* 0x000000080d197221 */ /* 0x010fe20000000100 */
[----:B------:R-:W-:Y:S02]  /*0a70*/  FADD R36, R24, -R29 ;  /* 0x8000001d18247221 */ /* 0x000fe40000000000 */
[C---:B------:R-:W-:Y:S01]  /*0a80*/  FADD R30, R6.reuse, -R10 ;  /* 0x8000000a061e7221 */ /* 0x040fe20000000000 */
[----:B------:R-:W-:Y:S02]  /*0a90*/  FSETP.GT.AND P0, PT, R6, R37, PT ;  /* 0x000000250600720b */ /* 0x000fe40003f04000 */
[C---:B------:R-:W-:Y:S01]  /*0aa0*/  FSETP.GT.AND P1, PT, R37.reuse, R6, P1 ;  /* 0x000000062500720b */ /* 0x040fe20000f24000 */
[----:B------:R-:W-:Y:S01]  /*0ab0*/  FADD R37, R37, -R28 ;  /* 0x8000001c25257221 */ /* 0x000fe20000000000 */
[----:B------:R-:W-:Y:S01]  /*0ac0*/  FSETP.GT.AND P0, PT, R13, R26, P0 ;  /* 0x0000001a0d00720b */ /* 0x000fe20000704000 */
[----:B------:R-:W-:-:S04]  /*0ad0*/  FADD R26, R30, R33 ;  /* 0x000000211e1a7221 */ /* 0x000fc80000000000 */
[----:B------:R-:W-:-:S08]  /*0ae0*/  FADD R31, R26, -R33 ;  /* 0x800000211a1f7221 */ /* 0x000fd00000000000 */
[----:B------:R-:W-:Y:S01]  /*0af0*/  @P0 FADD R10, -R30, R31 ;  /* 0x0000001f1e0a0221 */ /* 0x000fe20000000100 */
[----:B------:R-:W-:-:S04]  /*0b00*/  FADD R31, R37, R32 ;  /* 0x00000020251f7221 */ /* 0x000fc80000000000 */
[C---:B------:R-:W-:Y:S01]  /*0b10*/  FADD R6, R31.reuse, -R32 ;  /* 0x800000201f067221 */ /* 0x040fe20000000000 */
[----:B------:R-:W-:Y:S01]  /*0b20*/  FSEL R30, R31, R32, P1 ;  /* 0x000000201f1e7208 */ /* 0x000fe20000800000 */
[----:B------:R-:W-:Y:S01]  /*0b30*/  FADD R31, -R10, R25 ;  /* 0x000000190a1f7221 */ /* 0x000fe20000000100 */
[----:B------:R0:W2:Y:S01]  /*0b40*/  LDG.E.CONSTANT R32, desc[UR10][R22.64] ;  /* 0x0000000a16207981 */ /* 0x0000a2000c1e9900 */
[----:B------:R-:W-:Y:S01]  /*0b50*/  @P1 FADD R28, -R37, R6 ;  /* 0x00000006251c1221 */ /* 0x000fe20000000100 */
[----:B------:R-:W-:Y:S02]  /*0b60*/  FSEL R6, R26, R33, P0 ;  /* 0x000000211a067208 */ /* 0x000fe40000000000 */
[----:B------:R-:W-:Y:S02]  /*0b70*/  FSETP.GT.AND P0, PT, R25, R36, PT ;  /* 0x000000241900720b */ /* 0x000fe40003f04000 */
[----:B------:R-:W-:Y:S02]  /*0b80*/  FSETP.GT.AND P1, PT, R24, R29, PT ;  /* 0x0000001d1800720b */ /* 0x000fe40003f24000 */
[----:B------:R-:W-:Y:S01]  /*0b90*/  FSETP.GT.AND P0, PT, R8, R13, P0 ;  /* 0x0000000d0800720b */ /* 0x000fe20000704000 */
[----:B------:R-:W-:Y:S01]  /*0ba0*/  FADD R13, R6, R31 ;  /* 0x0000001f060d7221 */ /* 0x000fe20000000000 */
[----:B------:R-:W-:Y:S01]  /*0bb0*/  FSETP.GT.AND P1, PT, R36, R25, P1 ;  /* 0x000000192400720b */ /* 0x000fe20000f24000 */
[----:B------:R-:W-:-:S02]  /*0bc0*/  FADD R25, -R28, R36 ;  /* 0x000000241c197221 */ /* 0x000fc40000000100 */
[----:B------:R-:W-:-:S08]  /*0bd0*/  FADD R26, -R6, R13 ;  /* 0x0000000d061a7221 */ /* 0x000fd00000000100 */
[----:B------:R-:W-:Y:S01]  /*0be0*/  @P0 FADD R10, -R31, R26 ;  /* 0x0000001a1f0a0221 */ /* 0x000fe20000000100 */
[----:B------:R-:W-:-:S04]  /*0bf0*/  IMAD.WIDE R26, R27, 0x4, R18 ;  /* 0x000000041b1a7825 */ /* 0x000fc800078e0212 */
[C---:B------:R-:W-:Y:S01]  /*0c00*/  FADD R31, R30.reuse, R25 ;  /* 0x000000191e1f7221 */ /* 0x040fe20000000000 */
[----:B------:R-:W3:Y:S03]  /*0c10*/  LDG.E.CONSTANT R36, desc[UR10][R26.64] ;  /* 0x0000000a1a247981 */ /* 0x000ee6000c1e9900 */
[----:B------:R-:W-:-:S04]  /*0c20*/  FADD R24, -R30, R31 ;  /* 0x0000001f1e187221 */ /* 0x000fc80000000100 */
[----:B------:R-:W-:Y:S01]  /*0c30*/  @P1 FADD R28, -R25, R24 ;  /* 0x00000018191c1221 */ /* 0x000fe20000000100 */
[----:B------:R-:W-:-:S05]  /*0c40*/  IMAD.WIDE R24, R11, 0x4, R20 ;  /* 0x000000040b187825 */ /* 0x000fca00078e0214 */
[----:B------:R1:W4:Y:S01]  /*0c50*/  LDG.E.CONSTANT R33, desc[UR10][R24.64] ;  /* 0x0000000a18217981 */ /* 0x000322000c1e9900 */
[----:B------:R-:W-:-:S04]  /*0c60*/  IMAD.WIDE R20, R11, 0x4, R26 ;  /* 0x000000040b147825 */ /* 0x000fc800078e021a */
[----:B------:R-:W-:Y:S02]  /*0c70*/  FADD R35, R34, -R35 ;  /* 0x8000002322237221 */ /* 0x000fe40000000000 */
[----:B------:R-:W2:Y:S01]  /*0c80*/  LDG.E.CONSTANT R34, desc[UR10][R20.64] ;  /* 0x0000000a14227981 */ /* 0x000ea2000c1e9900 */
[----:B0-----:R-:W-:-:S04]  /*0c90*/  IMAD.WIDE R22, R11, 0x4, R22 ;  /* 0x000000040b167825 */ /* 0x001fc800078e0216 */
[C---:B---3--:R-:W-:Y:S01]  /*0ca0*/  FADD R27, -R36.reuse, R8 ;  /* 0x00000008241b7221 */ /* 0x048fe20000000100 */
[--C-:B------:R-:W-:Y:S01]  /*0cb0*/  FADD R26, -R36, R29.reuse ;  /* 0x0000001d241a7221 */ /* 0x100fe20000000100 */
[----:B------:R-:W-:-:S05]  /*0cc0*/  FADD R36, R8, -R29 ;  /* 0x8000001d08247221 */ /* 0x000fca0000000000 */
[----:B------:R-:W-:Y:S01]  /*0cd0*/  FMNMX3 R36, R36, |R27|, |R26|, !PT ;  /* 0x4000001b24247276 */ /* 0x000fe2000780041a */
[----:B------:R-:W-:Y:S01]  /*0ce0*/  IMAD.WIDE R26, R11, 0x4, R24 ;  /* 0x000000040b1a7825 */ /* 0x000fe200078e0218 */
[----:B-1----:R-:W-:Y:S01]  /*0cf0*/  FSEL R24, R13, R6, P0 ;  /* 0x000000060d187208 */ /* 0x002fe20000000000 */
[----:B------:R0:W3:Y:S01]  /*0d00*/  LDG.E.CONSTANT R25, desc[UR10][R22.64] ;  /* 0x0000000a16197981 */ /* 0x0000e2000c1e9900 */
[----:B------:R-:W-:Y:S01]  /*0d10*/  FSEL R6, R31, R30, P1 ;  /* 0x0000001e1f067208 */ /* 0x000fe20000800000 */
[----:B----4-:R-:W-:Y:S01]  /*0d20*/  FADD R31, -R8, R33 ;  /* 0x00000021081f7221 */ /* 0x010fe20000000100 */
[----:B--2---:R-:W-:Y:S01]  /*0d30*/  FADD R30, R29, -R32 ;  /* 0x800000201d1e7221 */ /* 0x004fe20000000000 */
[----:B------:R1:W2:Y:S02]  /*0d40*/  LDG.E.CONSTANT R26, desc[UR10][R26.64] ;  /* 0x0000000a1a1a7981 */ /* 0x0002a4000c1e9900 */
[----:B------:R-:W-:Y:S02]  /*0d50*/  FADD R13, -R10, R31 ;  /* 0x0000001f0a0d7221 */ /* 0x000fe40000000100 */
[----:B------:R-:W-:-:S02]  /*0d60*/  FSETP.GT.AND P0, PT, R31, R30, PT ;  /* 0x0000001e1f00720b */ /* 0x000fc40003f04000 */
[----:B0-----:R-:W-:Y:S02]  /*0d70*/  FADD R23, R24, R13 ;  /* 0x0000000d18177221 */ /* 0x001fe40000000000 */
[----:B------:R-:W-:Y:S01]  /*0d80*/  FSETP.GT.AND P0, PT, R33, R8, P0 ;  /* 0x000000082100720b */ /* 0x000fe20000704000 */
[----:B-1----:R-:W-:Y:S01]  /*0d90*/  FADD R27, -R28, R30 ;  /* 0x0000001e1c1b7221 */ /* 0x002fe20000000100 */
[----:B------:R-:W-:Y:S01]  /*0da0*/  FSETP.GT.AND P1, PT, R29, R32, PT ;  /* 0x000000201d00720b */ /* 0x000fe20003f24000 */
[----:B------:R-:W-:Y:S01]  /*0db0*/  FADD R29, -R24, R23 ;  /* 0x00000017181d7221 */ /* 0x000fe20000000100 */
[----:B------:R-:W-:Y:S01]  /*0dc0*/  FSEL R24, R23, R24, P0 ;  /* 0x0000001817187208 */ /* 0x000fe20000000000 */
[----:B------:R-:W-:Y:S01]  /*0dd0*/  FADD R23, R6, R27 ;  /* 0x0000001b06177221 */ /* 0x000fe20000000000 */
[----:B------:R-:W-:Y:S01]  /*0de0*/  FSETP.GT.AND P1, PT, R30, R31, P1 ;  /* 0x0000001f1e00720b */ /* 0x000fe20000f24000 */
[--C-:B------:R-:W-:Y:S02]  /*0df0*/  FADD R31, R33, -R32.reuse ;  /* 0x80000020211f7221 */ /* 0x100fe40000000000 */
[----:B------:R-:W-:Y:S01]  /*0e00*/  FADD R30, -R6, R23 ;  /* 0x00000017061e7221 */ /* 0x000fe20000000100 */
[----:B------:R-:W-:Y:S01]  /*0e10*/  FSEL R8, R23, R6, P1 ;  /* 0x0000000617087208 */ /* 0x000fe20000800000 */
[C---:B------:R-:W-:Y:S01]  /*0e20*/  FADD R6, -R34.reuse, R33 ;  /* 0x0000002122067221 */ /* 0x040fe20000000100 */
[----:B------:R-:W-:Y:S01]  /*0e30*/  FADD R34, -R34, R32 ;  /* 0x0000002022227221 */ /* 0x000fe20000000100 */
[----:B------:R-:W-:-:S04]  /*0e40*/  IMAD.WIDE R22, R11, 0x4, R20 ;  /* 0x000000040b167825 */ /* 0x000fc800078e0214 */
[----:B------:R-:W-:Y:S02]  /*0e50*/  FMNMX3 R31, R31, |R6|, |R34|, !PT ;  /* 0x400000061f1f7276 */ /* 0x000fe40007800422 */
[----:B------:R-:W4:Y:S01]  /*0e60*/  LDG.E.CONSTANT R34, desc[UR10][R22.64] ;  /* 0x0000000a16227981 */ /* 0x000f22000c1e9900 */
[----:B------:R-:W-:-:S04]  /*0e70*/  FADD R37, R35, R12 ;  /* 0x0000000c23257221 */ /* 0x000fc80000000000 */
[----:B------:R-:W-:-:S04]  /*0e80*/  FADD R12, R37, -R12 ;  /* 0x8000000c250c7221 */ /* 0x000fc80000000000 */
[----:B------:R-:W-:-:S04]  /*0e90*/  FADD R35, -R35, R12 ;  /* 0x0000000c23237221 */ /* 0x000fc80000000100 */
[----:B------:R-:W-:-:S04]  /*0ea0*/  FADD R36, -R35, R36 ;  /* 0x0000002423247221 */ /* 0x000fc80000000100 */
[----:B------:R-:W-:-:S04]  /*0eb0*/  FADD R12, R37, R36 ;  /* 0x00000024250c7221 */ /* 0x000fc80000000000 */
[----:B------:R-:W-:Y:S01]  /*0ec0*/  FADD R37, -R37, R12 ;  /* 0x0000000c25257221 */ /* 0x000fe20000000100 */
[----:B------:R-:W-:-:S04]  /*0ed0*/  IMAD.WIDE R20, R11, 0x4, R22 ;  /* 0x000000040b147825 */ /* 0x000fc800078e0216 */
[----:B------:R-:W-:Y:S01]  /*0ee0*/  FADD R36, -R36, R37 ;  /* 0x0000002524247221 */ /* 0x000fe20000000100 */
[----:B------:R0:W5:Y:S03]  /*0ef0*/  LDG.E.CONSTANT R6, desc[UR10][R20.64] ;  /* 0x0000000a14067981 */ /* 0x000166000c1e9900 */
[----:B------:R-:W-:Y:S01]  /*0f00*/  FADD R31, -R36, R31 ;  /* 0x0000001f241f7221 */ /* 0x000fe20000000100 */
[----:B------:R-:W-:Y:S01]  /*0f10*/  @P0 FADD R10, -R13, R29 ;  /* 0x0000001d0d0a0221 */ /* 0x000fe20000000100 */
[----:B------:R-:W-:Y:S02]  /*0f20*/  @P1 FADD R28, -R27, R30 ;  /* 0x0000001e1b1c1221 */ /* 0x000fe40000000100 */
[----:B0-----:R-:W-:-:S04]  /*0f30*/  FADD R21, R12, R31 ;  /* 0x0000001f0c157221 */ /* 0x001fc80000000000 */
[----:B------:R-:W-:Y:S01]  /*0f40*/  FADD R12, -R12, R21 ;  /* 0x000000150c0c7221 */ /* 0x000fe20000000100 */
[----:B------:R-:W-:-:S03]  /*0f50*/  UIADD3 UR8, UPT, UPT, UR5, 0x3, URZ ;  /* 0x0000000305087890 */ /* 0x000fc6000fffe0ff */
[----:B------:R-:W-:Y:S01]  /*0f60*/  FADD R12, -R31, R12 ;  /* 0x0000000c1f0c7221 */ /* 0x000fe20000000100 */
[----:B------:R-:W-:Y:S02]  /*0f70*/  UISETP.NE.AND UP0, UPT, UR8, UR4, UPT ;  /* 0x000000040800728c */ /* 0x000fe4000bf05270 */
[----:B------:R-:W-:Y:S01]  /*0f80*/  UIADD3 UR5, UPT, UPT, UR5, 0x4, URZ ;  /* 0x0000000405057890 */ /* 0x000fe2000fffe0ff */
[--C-:B---3--:R-:W-:Y:S01]  /*0f90*/  FADD R13, R32, -R25.reuse ;  /* 0x80000019200d7221 */ /* 0x108fe20000000000 */
[----:B--2---:R-:W-:Y:S01]  /*0fa0*/  FADD R23, -R33, R26 ;  /* 0x0000001a21177221 */ /* 0x004fe20000000100 */
[----:B------:R-:W-:Y:S01]  /*0fb0*/  FADD R20, R26, -R25 ;  /* 0x800000191a147221 */ /* 0x000fe20000000000 */
[----:B------:R-:W-:-:S03]  /*0fc0*/  FSETP.GT.AND P1, PT, R32, R25, PT ;  /* 0x000000192000720b */ /* 0x000fc60003f24000 */
[----:B------:R-:W-:Y:S02]  /*0fd0*/  FSETP.GT.AND P0, PT, R23, R13, PT ;  /* 0x0000000d1700720b */ /* 0x000fe40003f04000 */
[----:B------:R-:W-:Y:S01]  /*0fe0*/  FSETP.GT.AND P1, PT, R13, R23, P1 ;  /* 0x000000170d00720b */ /* 0x000fe20000f24000 */
[----:B------:R-:W-:Y:S01]  /*0ff0*/  FADD R23, -R10, R23 ;  /* 0x000000170a177221 */ /* 0x000fe20000000100 */
[----:B------:R-:W-:Y:S01]  /*1000*/  FSETP.GT.AND P0, PT, R26, R33, P0 ;  /* 0x000000211a00720b */ /* 0x000fe20000704000 */
[----:B------:R-:W-:Y:S02]  /*1010*/  FADD R13, -R28, R13 ;  /* 0x0000000d1c0d7221 */ /* 0x000fe40000000100 */
[----:B------:R-:W-:Y:S01]  /*1020*/  FADD R33, R24, R23 ;  /* 0x0000001718217221 */ /* 0x000fe20000000000 */
[C---:B----4-:R-:W-:Y:S01]  /*1030*/  FADD R22, -R34.reuse, R25 ;  /* 0x0000001922167221 */ /* 0x050fe20000000100 */
[----:B------:R-:W-:-:S05]  /*1040*/  FADD R27, -R34, R26 ;  /* 0x0000001a221b7221 */ /* 0x000fca0000000100 */
[----:B------:R-:W-:-:S05]  /*1050*/  FMNMX3 R27, R20, |R27|, |R22|, !PT ;  /* 0x4000001b141b7276 */ /* 0x000fca0007800416 */
[----:B------:R-:W-:Y:S01]  /*1060*/  FADD R30, -R12, R27 ;  /* 0x0000001b0c1e7221 */ /* 0x000fe20000000100 */
[----:B------:R-:W-:-:S03]  /*1070*/  FADD R27, R8, R13 ;  /* 0x0000000d081b7221 */ /* 0x000fc60000000000 */
[C---:B------:R-:W-:Y:S01]  /*1080*/  FADD R12, R21.reuse, R30 ;  /* 0x0000001e150c7221 */ /* 0x040fe20000000000 */
[----:B------:R-:W-:Y:S01]  /*1090*/  FADD R20, -R24, R33 ;  /* 0x0000002118147221 */ /* 0x000fe20000000100 */
[----:B------:R-:W-:Y:S02]  /*10a0*/  FADD R22, -R8, R27 ;  /* 0x0000001b08167221 */ /* 0x000fe40000000100 */
[----:B------:R-:W-:Y:S01]  /*10b0*/  FADD R21, -R21, R12 ;  /* 0x0000000c15157221 */ /* 0x000fe20000000100 */
[----:B------:R-:W-:Y:S01]  /*10c0*/  FSEL R33, R33, R24, P0 ;  /* 0x0000001821217208 */ /* 0x000fe20000000000 */
[----:B------:R-:W-:Y:S01]  /*10d0*/  @P0 FADD R10, -R23, R20 ;  /* 0x00000014170a0221 */ /* 0x000fe20000000100 */
[----:B------:R-:W-:Y:S01]  /*10e0*/  @P1 FADD R28, -R13, R22 ;  /* 0x000000160d1c1221 */ /* 0x000fe20000000100 */
[----:B------:R-:W-:Y:S01]  /*10f0*/  FSEL R32, R27, R8, P1 ;  /* 0x000000081b207208 */ /* 0x000fe20000800000 */
[----:B------:R-:W-:Y:S01]  /*1100*/  FADD R35, -R30, R21 ;  /* 0x000000151e237221 */ /* 0x000fe20000000100 */
[----:B------:R-:W-:Y:S06]  /*1110*/  BRA.U UP0, `(.L_x_14) ;  /* 0xfffffff900087547 */ /* 0x000fec000b83ffff */
.L_x_13:
[----:B------:R-:W-:-:S09]  /*1120*/  UISETP.NE.AND UP0, UPT, UR7, URZ, UPT ;  /* 0x000000ff0700728c */ /* 0x000fd2000bf05270 */
[----:B------:R-:W-:Y:S05]  /*1130*/  BRA.U !UP0, `(.L_x_15) ;  /* 0x00000005086c7547 */ /* 0x000fea000b800000 */
[----:B------:R-:W-:Y:S01]  /*1140*/  UISETP.NE.AND UP0, UPT, UR7, 0x1, UPT ;  /* 0x000000010700788c */ /* 0x000fe2000bf05270 */
[----:B------:R-:W-:-:S08]  /*1150*/  LOP3.LUT P2, RZ, R4, 0x1, RZ, 0xc0, !PT ;  /* 0x0000000104ff7812 */ /* 0x000fd0000784c0ff */
[----:B------:R-:W-:Y:S05]  /*1160*/  BRA.U !UP0, `(.L_x_16) ;  /* 0x0000000108fc7547 */ /* 0x000fea000b800000 */
[----:B------:R-:W-:-:S05]  /*1170*/  IADD3 R4, PT, PT, R7, UR5, RZ ;  /* 0x0000000507047c10 */ /* 0x000fca000fffe0ff */
[----:B------:R-:W-:-:S04]  /*1180*/  IMAD R29, R4, R11, R0 ;  /* 0x0000000b041d7224 */ /* 0x000fc800078e0200 */
[----:B------:R-:W-:-:S04]  /*1190*/  IMAD.WIDE R36, R29, 0x4, R16 ;  /* 0x000000041d247825 */ /* 0x000fc800078e0210 */
[----:B------:R-:W-:Y:S01]  /*11a0*/  IMAD.WIDE R22, R29, 0x4, R14 ;  /* 0x000000041d167825 */ /* 0x000fe200078e020e */
[----:B------:R-:W2:Y:S04]  /*11b0*/  LDG.E.CONSTANT R4, desc[UR10][R36.64] ;  /* 0x0000000a24047981 */ /* 0x000ea8000c1e9900 */
[----:B------:R-:W3:Y:S01]  /*11c0*/  LDG.E.CONSTANT R13, desc[UR10][R22.64] ;  /* 0x0000000a160d7981 */ /* 0x000ee2000c1e9900 */
[----:B------:R-:W-:-:S04]  /*11d0*/  IMAD.WIDE R20, R11, 0x4, R36 ;  /* 0x000000040b147825 */ /* 0x000fc800078e0224 */
[----:B------:R-:W-:-:S04]  /*11e0*/  IMAD.WIDE R18, R29, 0x4, R18 ;  /* 0x000000041d127825 */ /* 0x000fc800078e0212 */
[----:B------:R-:W-:Y:S01]  /*11f0*/  IMAD.WIDE R30, R11, 0x4, R22 ;  /* 0x000000040b1e7825 */ /* 0x000fe200078e0216 */
[----:B------:R-:W4:Y:S03]  /*1200*/  LDG.E.CONSTANT R24, desc[UR10][R18.64] ;  /* 0x0000000a12187981 */ /* 0x000f26000c1e9900 */
[C---:B--2--5:R-:W-:Y:S01]  /*1210*/  FADD R27, R25.reuse, -R4 ;  /* 0x80000004191b7221 */ /* 0x064fe20000000000 */
[----:B------:R-:W-:Y:S02]  /*1220*/  FSETP.GT.AND P1, PT, R25, R4, PT ;  /* 0x000000041900720b */ /* 0x000fe40003f24000 */
[----:B------:R0:W2:Y:S01]  /*1230*/  LDG.E.CONSTANT R25, desc[UR10][R20.64] ;  /* 0x0000000a14197981 */ /* 0x0000a2000c1e9900 */
[----:B---3--:R-:W-:-:S05]  /*1240*/  FADD R8, -R26, R13 ;  /* 0x0000000d1a087221 */ /* 0x008fca0000000100 */
[----:B------:R-:W-:-:S04]  /*1250*/  FSETP.GT.AND P0, PT, R8, R27, PT ;  /* 0x0000001b0800720b */ /* 0x000fc80003f04000 */
[C---:B------:R-:W-:Y:S02]  /*1260*/  FSETP.GT.AND P0, PT, R13.reuse, R26, P0 ;  /* 0x0000001a0d00720b */ /* 0x040fe40000704000 */
[----:B------:R-:W3:Y:S01]  /*1270*/  LDG.E.CONSTANT R26, desc[UR10][R30.64] ;  /* 0x0000000a1e1a7981 */ /* 0x000ee2000c1e9900 */
[C-C-:B------:R-:W-:Y:S01]  /*1280*/  FADD R37, -R6.reuse, R4.reuse ;  /* 0x0000000406257221 */ /* 0x140fe20000000100 */
[----:B------:R-:W-:Y:S01]  /*1290*/  FADD R36, -R6, R13 ;  /* 0x0000000d06247221 */ /* 0x000fe20000000100 */
[----:B------:R-:W-:Y:S01]  /*12a0*/  FADD R29, R13, -R4 ;  /* 0x800000040d1d7221 */ /* 0x000fe20000000000 */
[----:B------:R-:W-:Y:S01]  /*12b0*/  FADD R34, -R10, R8 ;  /* 0x000000080a227221 */ /* 0x000fe20000000100 */
[----:B0-----:R-:W-:-:S03]  /*12c0*/  FADD R21, -R28, R27 ;  /* 0x0000001b1c157221 */ /* 0x001fc60000000100 */
[----:B------:R-:W-:Y:S01]  /*12d0*/  FMNMX3 R36, R29, |R36|, |R37|, !PT ;  /* 0x400000241d247276 */ /* 0x000fe20007800425 */
[----:B------:R-:W-:Y:S01]  /*12e0*/  IMAD.WIDE R22, R11, 0x4, R18 ;  /* 0x000000040b167825 */ /* 0x000fe200078e0212 */
[----:B------:R-:W-:-:S03]  /*12f0*/  FSETP.GT.AND P1, PT, R27, R8, P1 ;  /* 0x000000081b00720b */ /* 0x000fc60000f24000 */
[----:B------:R-:W-:Y:S01]  /*1300*/  FADD R18, R33, R34 ;  /* 0x0000002221127221 */ /* 0x000fe20000000000 */
[C---:B------:R-:W-:Y:S01]  /*1310*/  FADD R27, R32.reuse, R21 ;  /* 0x00000015201b7221 */ /* 0x040fe20000000000 */
[----:B------:R-:W-:Y:S01]  /*1320*/  FADD R35, -R35, R36 ;  /* 0x0000002423237221 */ /* 0x000fe20000000100 */
[----:B------:R0:W5:Y:S01]  /*1330*/  LDG.E.CONSTANT R6, desc[UR10][R22.64] ;  /* 0x0000000a16067981 */ /* 0x000162000c1e9900 */
[----:B------:R-:W-:Y:S01]  /*1340*/  FADD R19, -R33, R18 ;  /* 0x0000001221137221 */ /* 0x000fe20000000100 */
[----:B------:R-:W-:Y:S01]  /*1350*/  FADD R8, -R32, R27 ;  /* 0x0000001b20087221 */ /* 0x000fe20000000100 */
[----:B------:R-:W-:Y:S02]  /*1360*/  FSEL R33, R18, R33, P0 ;  /* 0x0000002112217208 */ /* 0x000fe40000000000 */
[----:B------:R-:W-:Y:S01]  /*1370*/  FSEL R32, R27, R32, P1 ;  /* 0x000000201b207208 */ /* 0x000fe20000800000 */
[----:B0-----:R-:W-:Y:S01]  /*1380*/  FADD R23, R12, R35 ;  /* 0x000000230c177221 */ /* 0x001fe20000000000 */
[----:B------:R-:W-:-:S03]  /*1390*/  @P0 FADD R10, -R34, R19 ;  /* 0x00000013220a0221 */ /* 0x000fc60000000100 */
[----:B------:R-:W-:Y:S01]  /*13a0*/  FADD R12, -R12, R23 ;  /* 0x000000170c0c7221 */ /* 0x000fe20000000100 */
[----:B------:R-:W-:-:S03]  /*13b0*/  @P1 FADD R28, -R21, R8 ;  /* 0x00000008151c1221 */ /* 0x000fc60000000100 */
[----:B------:R-:W-:Y:S01]  /*13c0*/  FADD R12, -R35, R12 ;  /* 0x0000000c230c7221 */ /* 0x000fe20000000100 */
[----:B------:R-:W-:Y:S01]  /*13d0*/  UIADD3 UR5, UPT, UPT, UR5, 0x2, URZ ;  /* 0x0000000205057890 */ /* 0x000fe2000fffe0ff */
[C---:B--2---:R-:W-:Y:S01]  /*13e0*/  FSETP.GT.AND P3, PT, R4.reuse, R25, PT ;  /* 0x000000190400720b */ /* 0x044fe20003f64000 */
[--C-:B------:R-:W-:Y:S01]  /*13f0*/  FADD R20, R4, -R25.reuse ;  /* 0x8000001904147221 */ /* 0x100fe20000000000 */
[--C-:B----4-:R-:W-:Y:S01]  /*1400*/  FADD R18, -R24, R25.reuse ;  /* 0x0000001918127221 */ /* 0x110fe20000000100 */
[--C-:B---3--:R-:W-:Y:S01]  /*1410*/  FADD R29, -R13, R26.reuse ;  /* 0x0000001a0d1d7221 */ /* 0x108fe20000000100 */
[----:B------:R-:W-:Y:S01]  /*1420*/  FADD R4, R26, -R25 ;  /* 0x800000191a047221 */ /* 0x000fe20000000000 */
[----:B------:R-:W-:-:S03]  /*1430*/  FADD R27, -R24, R26 ;  /* 0x0000001a181b7221 */ /* 0x000fc60000000100 */
[----:B------:R-:W-:Y:S02]  /*1440*/  FSETP.GT.AND P0, PT, R29, R20, PT ;  /* 0x000000141d00720b */ /* 0x000fe40003f04000 */
[----:B------:R-:W-:Y:S01]  /*1450*/  FMNMX3 R27, R4, |R27|, |R18|, !PT ;  /* 0x4000001b041b7276 */ /* 0x000fe20007800412 */
[----:B------:R-:W-:Y:S01]  /*1460*/  FADD R4, -R10, R29 ;  /* 0x0000001d0a047221 */ /* 0x000fe20000000100 */
[----:B------:R-:W-:Y:S01]  /*1470*/  FSETP.GT.AND P3, PT, R20, R29, P3 ;  /* 0x0000001d1400720b */ /* 0x000fe20001f64000 */
[----:B------:R-:W-:Y:S01]  /*1480*/  FADD R19, -R28, R20 ;  /* 0x000000141c137221 */ /* 0x000fe20000000100 */
[----:B------:R-:W-:Y:S01]  /*1490*/  FSETP.GT.AND P0, PT, R26, R13, P0 ;  /* 0x0000000d1a00720b */ /* 0x000fe20000704000 */
[----:B------:R-:W-:Y:S01]  /*14a0*/  FADD R18, -R12, R27 ;  /* 0x0000001b0c127221 */ /* 0x000fe20000000100 */
[----:B------:R-:W-:Y:S01]  /*14b0*/  FADD R8, R33, R4 ;  /* 0x0000000421087221 */ /* 0x000fe20000000000 */
[----:B------:R-:W-:Y:S02]  /*14c0*/  FADD R21, R32, R19 ;  /* 0x0000001320157221 */ /* 0x000fe40000000000 */
[----:B------:R-:W-:Y:S01]  /*14d0*/  FADD R12, R23, R18 ;  /* 0x00000012170c7221 */ /* 0x000fe20000000000 */
[----:B------:R-:W-:Y:S01]  /*14e0*/  FADD R13, -R33, R8 ;  /* 0x00000008210d7221 */ /* 0x000fe20000000100 */
[----:B------:R-:W-:Y:S01]  /*14f0*/  FSEL R33, R8, R33, P0 ;  /* 0x0000002108217208 */ /* 0x000fe20000000000 */
[----:B------:R-:W-:Y:S01]  /*1500*/  FADD R8, -R32, R21 ;  /* 0x0000001520087221 */ /* 0x000fe20000000100 */
[----:B------:R-:W-:Y:S01]  /*1510*/  FADD R23, -R23, R12 ;  /* 0x0000000c17177221 */ /* 0x000fe20000000100 */
[----:B------:R-:W-:-:S02]  /*1520*/  FSEL R32, R21, R32, P3 ;  /* 0x0000002015207208 */ /* 0x000fc40001800000 */
[----:B------:R-:W-:Y:S01]  /*1530*/  @P3 FADD R28, -R19, R8 ;  /* 0x00000008131c3221 */ /* 0x000fe20000000100 */
[----:B------:R-:W-:Y:S01]  /*1540*/  @P0 FADD R10, -R4, R13 ;  /* 0x0000000d040a0221 */ /* 0x000fe20000000100 */
[----:B------:R-:W-:-:S07]  /*1550*/  FADD R35, -R18, R23 ;  /* 0x0000001712237221 */ /* 0x000fce0000000100 */
.L_x_16:
[----:B------:R-:W-:Y:S05]  /*1560*/  @!P2 BRA `(.L_x_15) ;  /* 0x000000000060a947 */ /* 0x000fea0003800000 */
[----:B------:R-:W-:-:S05]  /*1570*/  IADD3 R7, PT, PT, R7, UR5, RZ ;  /* 0x0000000507077c10 */ /* 0x000fca000fffe0ff */
[----:B------:R-:W-:-:S04]  /*1580*/  IMAD R7, R7, R11, R0 ;  /* 0x0000000b07077224 */ /* 0x000fc800078e0200 */
[----:B------:R-:W-:-:S04]  /*1590*/  IMAD.WIDE R14, R7, 0x4, R14 ;  /* 0x00000004070e7825 */ /* 0x000fc800078e020e */
[----:B------:R-:W-:Y:S02]  /*15a0*/  IMAD.WIDE R16, R7, 0x4, R16 ;  /* 0x0000000407107825 */ /* 0x000fe400078e0210 */
[----:B------:R-:W2:Y:S04]  /*15b0*/  LDG.E.CONSTANT R15, desc[UR10][R14.64] ;  /* 0x0000000a0e0f7981 */ /* 0x000ea8000c1e9900 */
[----:B------:R-:W3:Y:S01]  /*15c0*/  LDG.E.CONSTANT R16, desc[UR10][R16.64] ;  /* 0x0000000a10107981 */ /* 0x000ee2000c1e9900 */
[C---:B--2--5:R-:W-:Y:S01]  /*15d0*/  FADD R11, R15.reuse, -R26 ;  /* 0x8000001a0f0b7221 */ /* 0x064fe20000000000 */
[C-C-:B------:R-:W-:Y:S01]  /*15e0*/  FADD R7, R15.reuse, -R6.reuse ;  /* 0x800000060f077221 */ /* 0x140fe20000000000 */
[C---:B------:R-:W-:Y:S01]  /*15f0*/  FSETP.GT.AND P1, PT, R15.reuse, R26, PT ;  /* 0x0000001a0f00720b */ /* 0x040fe20003f24000 */
[C---:B---3--:R-:W-:Y:S01]  /*1600*/  FADD R8, -R16.reuse, R25 ;  /* 0x0000001910087221 */ /* 0x048fe20000000100 */
[----:B------:R-:W-:Y:S01]  /*1610*/  FADD R6, R16, -R6 ;  /* 0x8000000610067221 */ /* 0x000fe20000000000 */
[----:B------:R-:W-:Y:S01]  /*1620*/  FADD R4, R15, -R16 ;  /* 0x800000100f047221 */ /* 0x000fe20000000000 */
[----:B------:R-:W-:Y:S01]  /*1630*/  FADD R10, R11, -R10 ;  /* 0x8000000a0b0a7221 */ /* 0x000fe20000000000 */
[C---:B------:R-:W-:Y:S01]  /*1640*/  FADD R13, R8.reuse, -R28 ;  /* 0x8000001c080d7221 */ /* 0x040fe20000000000 */
[----:B------:R-:W-:-:S02]  /*1650*/  FSETP.GT.AND P2, PT, R8, R11, PT ;  /* 0x0000000b0800720b */ /* 0x000fc40003f44000 */
[----:B------:R-:W-:Y:S01]  /*1660*/  FMNMX3 R4, R4, |R7|, |R6|, !PT ;  /* 0x4000000704047276 */ /* 0x000fe20007800406 */
[----:B------:R-:W-:Y:S01]  /*1670*/  FADD R10, R33, R10 ;  /* 0x0000000a210a7221 */ /* 0x000fe20000000000 */
[----:B------:R-:W-:Y:S01]  /*1680*/  FADD R13, R32, R13 ;  /* 0x0000000d200d7221 */ /* 0x000fe20000000000 */
[----:B------:R-:W-:Y:S02]  /*1690*/  FSETP.GT.AND P3, PT, R25, R16, PT ;  /* 0x000000101900720b */ /* 0x000fe40003f64000 */
[----:B------:R-:W-:Y:S01]  /*16a0*/  FSETP.GT.AND P0, PT, R11, R8, PT ;  /* 0x000000080b00720b */ /* 0x000fe20003f04000 */
[----:B------:R-:W-:-:S03]  /*16b0*/  FADD R35, R4, -R35 ;  /* 0x8000002304237221 */ /* 0x000fc60000000000 */
[----:B------:R-:W-:Y:S01]  /*16c0*/  @P1 FSEL R33, R10, R33, P0 ;  /* 0x000000210a211208 */ /* 0x000fe20000000000 */
[----:B------:R-:W-:Y:S01]  /*16d0*/  FADD R12, R12, R35 ;  /* 0x000000230c0c7221 */ /* 0x000fe20000000000 */
[----:B------:R-:W-:-:S07]  /*16e0*/  @P2 FSEL R32, R13, R32, P3 ;  /* 0x000000200d202208 */ /* 0x000fce0001800000 */
.L_x_15:
[----:B------:R-:W0:Y:S01]  /*16f0*/  MUFU.RCP R7, R12 ;  /* 0x0000000c00077308 */ /* 0x000e220000001000 */
[----:B------:R-:W-:Y:S01]  /*1700*/  IMAD.MOV.U32 R13, RZ, RZ, 0x42c80000 ;  /* 0x42c80000ff0d7424 */ /* 0x000fe200078e00ff */
[----:B------:R-:W-:Y:S01]  /*1710*/  BSSY.RECONVERGENT B1, `(.L_x_17) ;  /* 0x000000c000017945 */ /* 0x000fe20003800200 */
[----:B------:R-:W-:-:S05]  /*1720*/  FSETP.NEU.AND P2, PT, R12, RZ, PT ;  /* 0x000000ff0c00720b */ /* 0x000fca0003f4d000 */
[----:B------:R-:W1:Y:S01]  /*1730*/  FCHK P0, R13, R12 ;  /* 0x0000000c0d007302 */ /* 0x000e620000000000 */
[----:B0-----:R-:W-:-:S04]  /*1740*/  FFMA R4, -R12, R7, 1 ;  /* 0x3f8000000c047423 */ /* 0x001fc80000000107 */
[----:B------:R-:W-:-:S04]  /*1750*/  FFMA R4, R7, R4, R7 ;  /* 0x0000000407047223 */ /* 0x000fc80000000007 */
[----:B------:R-:W-:-:S04]  /*1760*/  FFMA R7, R4, 100, RZ ;  /* 0x42c8000004077823 */ /* 0x000fc800000000ff */
[----:B-----5:R-:W-:-:S04]  /*1770*/  FFMA R6, -R12, R7, 100 ;  /* 0x42c800000c067423 */ /* 0x020fc80000000107 */
[----:B------:R-:W-:Y:S01]  /*1780*/  FFMA R4, R4, R6, R7 ;  /* 0x0000000604047223 */ /* 0x000fe20000000007 */
[----:B-1----:R-:W-:Y:S06]  /*1790*/  @!P0 BRA `(.L_x_18) ;  /* 0x00000000000c8947 */ /* 0x002fec0003800000 */
[----:B------:R-:W-:Y:S02]  /*17a0*/  MOV R7, R12 ;  /* 0x0000000c00077202 */ /* 0x000fe40000000f00 */
[----:B------:R-:W-:-:S07]  /*17b0*/  MOV R6, 0x17d0 ;  /* 0x000017d000067802 */ /* 0x000fce0000000f00 */
[----:B------:R-:W-:Y:S05]  /*17c0*/  CALL.REL.NOINC `($__internal_1_$__cuda_sm3x_div_rn_noftz_f32_slowpath) ;  /* 0x0000000c00387944 */ /* 0x000fea0003c00000 */
.L_x_18:
[----:B------:R-:W-:Y:S05]  /*17d0*/  BSYNC.RECONVERGENT B1 ;  /* 0x0000000000017941 */ /* 0x000fea0003800200 */
.L_x_17:
[----:B------:R-:W-:Y:S01]  /*17e0*/  FSEL R4, R4, RZ, P2 ;  /* 0x000000ff04047208 */ /* 0x000fe20001000000 */
[----:B------:R-:W-:Y:S01]  /*17f0*/  BSSY.RECONVERGENT B1, `(.L_x_19) ;  /* 0x0000017000017945 */ /* 0x000fe20003800200 */
[----:B------:R-:W-:-:S03]  /*1800*/  HFMA2 R15, -RZ, RZ, 0, 0 ;  /* 0x00000000ff0f7431 */ /* 0x000fc600000001ff */
[-C--:B------:R-:W-:Y:S01]  /*1810*/  FMUL R8, R33, R4.reuse ;  /* 0x0000000421087220 */ /* 0x080fe20000400000 */
[----:B------:R-:W-:-:S04]  /*1820*/  FMUL R11, R32, R4 ;  /* 0x00000004200b7220 */ /* 0x000fc80000400000 */
[----:B------:R-:W-:-:S05]  /*1830*/  FADD R10, R8, R11 ;  /* 0x0000000b080a7221 */ /* 0x000fca0000000000 */
[----:B------:R-:W-:-:S13]  /*1840*/  FSETP.NEU.AND P0, PT, R10, RZ, PT ;  /* 0x000000ff0a00720b */ /* 0x000fda0003f0d000 */
[----:B------:R-:W-:Y:S05]  /*1850*/  @!P0 BRA `(.L_x_20) ;  /* 0x0000000000408947 */ /* 0x000fea0003800000 */
[----:B------:R-:W0:Y:S01]  /*1860*/  MUFU.RCP R4, R10 ;  /* 0x0000000a00047308 */ /* 0x000e220000001000 */
[----:B------:R-:W-:Y:S01]  /*1870*/  BSSY.RECONVERGENT B2, `(.L_x_21) ;  /* 0x000000d000027945 */ /* 0x000fe20003800200 */
[----:B------:R-:W-:-:S06]  /*1880*/  FADD R8, R8, -R11 ;  /* 0x8000000b08087221 */ /* 0x000fcc0000000000 */
[----:B------:R-:W1:Y:S01]  /*1890*/  FCHK P0, R13, R10 ;  /* 0x0000000a0d007302 */ /* 0x000e620000000000 */
[----:B0-----:R-:W-:-:S04]  /*18a0*/  FFMA R7, -R10, R4, 1 ;  /* 0x3f8000000a077423 */ /* 0x001fc80000000104 */
[----:B------:R-:W-:-:S04]  /*18b0*/  FFMA R4, R4, R7, R4 ;  /* 0x0000000704047223 */ /* 0x000fc80000000004 */
[----:B------:R-:W-:-:S04]  /*18c0*/  FFMA R7, R4, 100, RZ ;  /* 0x42c8000004077823 */ /* 0x000fc800000000ff */
[----:B------:R-:W-:-:S04]  /*18d0*/  FFMA R6, -R10, R7, 100 ;  /* 0x42c800000a067423 */ /* 0x000fc80000000107 */
[----:B------:R-:W-:Y:S01]  /*18e0*/  FFMA R7, R4, R6, R7 ;  /* 0x0000000604077223 */ /* 0x000fe20000000007 */
[----:B-1----:R-:W-:Y:S06]  /*18f0*/  @!P0 BRA `(.L_x_22) ;  /* 0x0000000000108947 */ /* 0x002fec0003800000 */
[----:B------:R-:W-:Y:S02]  /*1900*/  MOV R7, R10 ;  /* 0x0000000a00077202 */ /* 0x000fe40000000f00 */
[----:B------:R-:W-:-:S07]  /*1910*/  MOV R6, 0x1930 ;  /* 0x0000193000067802 */ /* 0x000fce0000000f00 */
[----:B------:R-:W-:Y:S05]  /*1920*/  CALL.REL.NOINC `($__internal_1_$__cuda_sm3x_div_rn_noftz_f32_slowpath) ;  /* 0x0000000800e07944 */ /* 0x000fea0003c00000 */
[----:B------:R-:W-:-:S07]  /*1930*/  MOV R7, R4 ;  /* 0x0000000400077202 */ /* 0x000fce0000000f00 */
.L_x_22:
[----:B------:R-:W-:Y:S05]  /*1940*/  BSYNC.RECONVERGENT B2 ;  /* 0x0000000000027941 */ /* 0x000fea0003800200 */
.L_x_21:
[----:B------:R-:W-:-:S07]  /*1950*/  FMUL R15, |R8|, R7 ;  /* 0x00000007080f7220 */ /* 0x000fce0000400200 */
.L_x_20:
[----:B------:R-:W-:Y:S05]  /*1960*/  BSYNC.RECONVERGENT B1 ;  /* 0x0000000000017941 */ /* 0x000fea0003800200 */
.L_x_19:
[----:B------:R-:W0:Y:S01]  /*1970*/  LDCU.64 UR8, c[0x0][0x398] ;  /* 0x00007300ff0877ac */ /* 0x000e220008000a00 */
[----:B------:R-:W-:-:S04]  /*1980*/  IADD3 R19, PT, PT, R9, 0x1, RZ ;  /* 0x0000000109137810 */ /* 0x000fc80007ffe0ff */
[----:B0-----:R-:W-:Y:S01]  /*1990*/  ISETP.GE.AND P0, PT, R19, UR9, PT ;  /* 0x0000000913007c0c */ /* 0x001fe2000bf06270 */
[----:B------:R-:W-:-:S12]  /*19a0*/  IMAD R4, R9, UR8, R0 ;  /* 0x0000000809047c24 */ /* 0x000fd8000f8e0200 */
[----:B------:R-:W-:Y:S05]  /*19b0*/  @P0 BRA `(.L_x_12) ;  /* 0x0000000400d00947 */ /* 0x000fea0003800000 */
[----:B------:R-:W0:Y:S01]  /*19c0*/  LDCU.64 UR8, c[0x0][0x390] ;  /* 0x00007200ff0877ac */ /* 0x000e220008000a00 */
[C---:B------:R-:W-:Y:S01]  /*19d0*/  SHF.L.U32 R22, R4.reuse, 0x2, RZ ;  /* 0x0000000204167819 */ /* 0x040fe200000006ff */
[----:B------:R-:W1:Y:S01]  /*19e0*/  LDC.64 R8, c[0x0][0x3b0] ;  /* 0x0000ec00ff087b82 */ /* 0x000e620000000a00 */
[----:B------:R-:W-:Y:S01]  /*19f0*/  SHF.R.S32.HI R7, RZ, 0x1f, R4 ;  /* 0x0000001fff077819 */ /* 0x000fe20000011404 */
[----:B------:R-:W2:Y:S03]  /*1a00*/  LDCU.128 UR12, c[0x0][0x380] ;  /* 0x00007000ff0c77ac */ /* 0x000ea60008000c00 */
[----:B------:R-:W-:Y:S02]  /*1a10*/  SHF.L.U64.HI R4, R4, 0x2, R7 ;  /* 0x0000000204047819 */ /* 0x000fe40000010207 */
[C---:B0-----:R-:W-:Y:S02]  /*1a20*/  IADD3 R6, P0, PT, R22.reuse, UR8, RZ ;  /* 0x0000000816067c10 */ /* 0x041fe4000ff1e0ff */
[----:B--2---:R-:W-:-:S02]  /*1a30*/  IADD3 R10, P1, PT, R22, UR14, RZ ;  /* 0x0000000e160a7c10 */ /* 0x004fc4000ff3e0ff */
[----:B------:R-:W-:Y:S02]  /*1a40*/  IADD3 R22, P2, PT, R22, UR12, RZ ;  /* 0x0000000c16167c10 */ /* 0x000fe4000ff5e0ff */
[C---:B------:R-:W-:Y:S02]  /*1a50*/  IADD3.X R7, PT, PT, R4.reuse, UR9, RZ, P0, !PT ;  /* 0x0000000904077c10 */ /* 0x040fe400087fe4ff */
[C---:B------:R-:W-:Y:S02]  /*1a60*/  IADD3.X R11, PT, PT, R4.reuse, UR15, RZ, P1, !PT ;  /* 0x0000000f040b7c10 */ /* 0x040fe40008ffe4ff */
[----:B------:R-:W-:Y:S02]  /*1a70*/  IADD3.X R23, PT, PT, R4, UR13, RZ, P2, !PT ;  /* 0x0000000d04177c10 */ /* 0x000fe400097fe4ff */
[----:B------:R0:W5:Y:S04]  /*1a80*/  LDG.E.CONSTANT R4, desc[UR10][R6.64] ;  /* 0x0000000a06047981 */ /* 0x000168000c1e9900 */
[----:B------:R0:W5:Y:S04]  /*1a90*/  LDG.E.CONSTANT R20, desc[UR10][R10.64] ;  /* 0x0000000a0a147981 */ /* 0x000168000c1e9900 */
[----:B------:R0:W5:Y:S01]  /*1aa0*/  LDG.E.CONSTANT R21, desc[UR10][R22.64] ;  /* 0x0000000a16157981 */ /* 0x000162000c1e9900 */
[----:B------:R-:W-:Y:S01]  /*1ab0*/  FADD R18, RZ, R15 ;  /* 0x0000000fff127221 */ /* 0x000fe20000000000 */
[----:B------:R-:W-:Y:S01]  /*1ac0*/  HFMA2 R17, -RZ, RZ, 0, 5.9604644775390625e-08 ;  /* 0x00000001ff117431 */ /* 0x000fe200000001ff */
[----:B------:R-:W-:-:S02]  /*1ad0*/  MOV R16, RZ ;  /* 0x000000ff00107202 */ /* 0x000fc40000000f00 */
[----:B------:R-:W-:-:S07]  /*1ae0*/  FADD R14, R18, -R15 ;  /* 0x8000000f120e7221 */ /* 0x000fce0000000000 */
.L_x_32:
[----:B0-----:R-:W0:Y:S01]  /*1af0*/  LDC.64 R10, c[0x0][0x380] ;  /* 0x0000e000ff0a7b82 */ /* 0x001e220000000a00 */
[----:B------:R-:W2:Y:S07]  /*1b00*/  LDCU.64 UR8, c[0x0][0x398] ;  /* 0x00007300ff0877ac */ /* 0x000eae0008000a00 */
[----:B---3--:R-:W3:Y:S01]  /*1b10*/  LDC.64 R6, c[0x0][0x388] ;  /* 0x0000e200ff067b82 */ /* 0x008ee20000000a00 */
[----:B--2---:R-:W-:-:S04]  /*1b20*/  IMAD R15, R19, UR8, R0 ;  /* 0x00000008130f7c24 */ /* 0x004fc8000f8e0200 */
[----:B0-----:R-:W-:-:S06]  /*1b30*/  IMAD.WIDE R10, R15, 0x4, R10 ;  /* 0x000000040f0a7825 */ /* 0x001fcc00078e020a */
[----:B------:R-:W2:Y:S01]  /*1b40*/  LDG.E.CONSTANT R10, desc[UR10][R10.64] ;  /* 0x0000000a0a0a7981 */ /* 0x000ea2000c1e9900 */
[----:B---3--:R-:W-:-:S06]  /*1b50*/  IMAD.WIDE R6, R15, 0x4, R6 ;  /* 0x000000040f067825 */ /* 0x008fcc00078e0206 */
[----:B------:R-:W3:Y:S01]  /*1b60*/  LDG.E.CONSTANT R7, desc[UR10][R6.64] ;  /* 0x0000000a06077981 */ /* 0x000ee2000c1e9900 */
[----:B------:R-:W-:Y:S01]  /*1b70*/  IADD3 R19, PT, PT, R19, 0x1, RZ ;  /* 0x0000000113137810 */ /* 0x000fe20007ffe0ff */
[----:B------:R-:W-:Y:S01]  /*1b80*/  BSSY.RECONVERGENT B1, `(.L_x_23) ;  /* 0x0000023000017945 */ /* 0x000fe20003800200 */
[C-C-:B--2--5:R-:W-:Y:S01]  /*1b90*/  FADD R23, R10.reuse, -R4.reuse ;  /* 0x800000040a177221 */ /* 0x164fe20000000000 */
[----:B---3--:R-:W-:Y:S01]  /*1ba0*/  FADD R22, R7, -R4 ;  /* 0x8000000407167221 */ /* 0x008fe20000000000 */
[----:B------:R-:W-:-:S05]  /*1bb0*/  FADD R4, R10, -R7 ;  /* 0x800000070a047221 */ /* 0x000fca0000000000 */
[----:B------:R-:W-:Y:S01]  /*1bc0*/  FMNMX3 R23, R4, |R23|, |R22|, !PT ;  /* 0x4000001704177276 */ /* 0x000fe20007800416 */
[----:B------:R-:W-:-:S04]  /*1bd0*/  FADD R22, -R2, 1 ;  /* 0x3f80000002167421 */ /* 0x000fc80000000100 */
[----:B------:R-:W-:Y:S01]  /*1be0*/  FFMA R24, R22, R12, R23 ;  /* 0x0000000c16187223 */ /* 0x000fe20000000017 */
[----:B------:R-:W-:Y:S01]  /*1bf0*/  FADD R12, R10, -R21 ;  /* 0x800000150a0c7221 */ /* 0x000fe20000000000 */
[----:B------:R-:W-:Y:S02]  /*1c00*/  FADD R23, -R7, R20 ;  /* 0x0000001407177221 */ /* 0x000fe40000000100 */
[----:B------:R-:W0:Y:S03]  /*1c10*/  MUFU.RCP R4, R24 ;  /* 0x0000001800047308 */ /* 0x000e260000001000 */
[C---:B------:R-:W-:Y:S02]  /*1c20*/  FSETP.GT.AND P0, PT, R12.reuse, R23, PT ;  /* 0x000000170c00720b */ /* 0x040fe40003f04000 */
[----:B------:R-:W-:Y:S02]  /*1c30*/  FSETP.GT.AND P3, PT, R23, R12, PT ;  /* 0x0000000c1700720b */ /* 0x000fe40003f64000 */
[----:B------:R-:W-:-:S02]  /*1c40*/  FSEL R12, R12, RZ, P0 ;  /* 0x000000ff0c0c7208 */ /* 0x000fc40000000000 */
[----:B------:R-:W-:-:S06]  /*1c50*/  FSETP.GT.AND P2, PT, R20, R7, PT ;  /* 0x000000071400720b */ /* 0x000fcc0003f44000 */
[----:B------:R-:W2:Y:S01]  /*1c60*/  FCHK P0, R13, R24 ;  /* 0x000000180d007302 */ /* 0x000ea20000000000 */
[----:B0-----:R-:W-:Y:S01]  /*1c70*/  FFMA R11, -R24, R4, 1 ;  /* 0x3f800000180b7423 */ /* 0x001fe20000000104 */
[----:B------:R-:W-:-:S03]  /*1c80*/  FSETP.GT.AND P1, PT, R10, R21, PT ;  /* 0x000000150a00720b */ /* 0x000fc60003f24000 */
[----:B------:R-:W-:Y:S01]  /*1c90*/  FFMA R4, R4, R11, R4 ;  /* 0x0000000b04047223 */ /* 0x000fe20000000004 */
[----:B------:R-:W-:-:S03]  /*1ca0*/  FSEL R23, R23, RZ, P2 ;  /* 0x000000ff17177208 */ /* 0x000fc60001000000 */
[----:B------:R-:W-:Y:S01]  /*1cb0*/  FFMA R11, R4, 100, RZ ;  /* 0x42c80000040b7823 */ /* 0x000fe200000000ff */
[----:B------:R-:W-:Y:S02]  /*1cc0*/  FSEL R12, R12, RZ, P1 ;  /* 0x000000ff0c0c7208 */ /* 0x000fe40000800000 */
[----:B------:R-:W-:Y:S01]  /*1cd0*/  FSEL R23, R23, RZ, P3 ;  /* 0x000000ff17177208 */ /* 0x000fe20001800000 */
[----:B------:R-:W-:Y:S01]  /*1ce0*/  FFMA R6, -R24, R11, 100 ;  /* 0x42c8000018067423 */ /* 0x000fe2000000010b */
[----:B------:R-:W-:Y:S01]  /*1cf0*/  ISETP.GE.AND P2, PT, R19, UR9, PT ;  /* 0x0000000913007c0c */ /* 0x000fe2000bf46270 */
[----:B------:R-:W-:Y:S01]  /*1d00*/  FFMA R33, R22, R33, R12 ;  /* 0x0000002116217223 */ /* 0x000fe2000000000c */
[----:B------:R-:W-:Y:S01]  /*1d10*/  FSETP.NEU.AND P3, PT, R24, RZ, PT ;  /* 0x000000ff1800720b */ /* 0x000fe20003f6d000 */
[----:B------:R-:W-:Y:S01]  /*1d20*/  FFMA R32, R22, R32, R23 ;  /* 0x0000002016207223 */ /* 0x000fe20000000017 */
[----:B------:R-:W-:Y:S01]  /*1d30*/  FFMA R4, R4, R6, R11 ;  /* 0x0000000604047223 */ /* 0x000fe2000000000b */
[----:B------:R-:W-:-:S02]  /*1d40*/  MOV R21, R10 ;  /* 0x0000000a00157202 */ /* 0x000fc40000000f00 */
[----:B------:R-:W-:Y:S02]  /*1d50*/  MOV R20, R7 ;  /* 0x0000000700147202 */ /* 0x000fe40000000f00 */
[----:B------:R-:W-:Y:S01]  /*1d60*/  MOV R12, R24 ;  /* 0x00000018000c7202 */ /* 0x000fe20000000f00 */
[----:B--2---:R-:W-:Y:S06]  /*1d70*/  @!P0 BRA `(.L_x_24) ;  /* 0x00000000000c8947 */ /* 0x004fec0003800000 */
[----:B------:R-:W-:Y:S02]  /*1d80*/  MOV R7, R24 ;  /* 0x0000001800077202 */ /* 0x000fe40000000f00 */
[----:B------:R-:W-:-:S07]  /*1d90*/  MOV R6, 0x1db0 ;  /* 0x00001db000067802 */ /* 0x000fce0000000f00 */
[----:B-1----:R-:W-:Y:S05]  /*1da0*/  CALL.REL.NOINC `($__internal_1_$__cuda_sm3x_div_rn_noftz_f32_slowpath) ;  /* 0x0000000400c07944 */ /* 0x002fea0003c00000 */
.L_x_24:
[----:B------:R-:W-:Y:S05]  /*1db0*/  BSYNC.RECONVERGENT B1 ;  /* 0x0000000000017941 */ /* 0x000fea0003800200 */
.L_x_23:
        /* <DEDUP_REMOVED lines=11> */
[----:B------:R-:W2:Y:S01]  /*1e70*/  FCHK P0, R13, R22 ;  /* 0x000000160d007302 */ /* 0x000ea20000000000 */
[----:B0-----:R-:W-:-:S04]  /*1e80*/  FFMA R7, -R22, R4, 1 ;  /* 0x3f80000016077423 */ /* 0x001fc80000000104 */
[----:B------:R-:W-:-:S04]  /*1e90*/  FFMA R4, R4, R7, R4 ;  /* 0x0000000704047223 */ /* 0x000fc80000000004 */
[----:B------:R-:W-:-:S04]  /*1ea0*/  FFMA R7, R4, 100, RZ ;  /* 0x42c8000004077823 */ /* 0x000fc800000000ff */
[----:B------:R-:W-:-:S04]  /*1eb0*/  FFMA R6, -R22, R7, 100 ;  /* 0x42c8000016067423 */ /* 0x000fc80000000107 */
[----:B------:R-:W-:Y:S01]  /*1ec0*/  FFMA R7, R4, R6, R7 ;  /* 0x0000000604077223 */ /* 0x000fe20000000007 */
[----:B--2---:R-:W-:Y:S06]  /*1ed0*/  @!P0 BRA `(.L_x_28) ;  /* 0x0000000000108947 */ /* 0x004fec0003800000 */
[----:B------:R-:W-:Y:S02]  /*1ee0*/  MOV R7, R22 ;  /* 0x0000001600077202 */ /* 0x000fe40000000f00 */
[----:B------:R-:W-:-:S07]  /*1ef0*/  MOV R6, 0x1f10 ;  /* 0x00001f1000067802 */ /* 0x000fce0000000f00 */
[----:B-1----:R-:W-:Y:S05]  /*1f00*/  CALL.REL.NOINC `($__internal_1_$__cuda_sm3x_div_rn_noftz_f32_slowpath) ;  /* 0x0000000400687944 */ /* 0x002fea0003c00000 */
[----:B------:R-:W-:-:S07]  /*1f10*/  MOV R7, R4 ;  /* 0x0000000400077202 */ /* 0x000fce0000000f00 */
.L_x_28:
[----:B------:R-:W-:Y:S05]  /*1f20*/  BSYNC.RECONVERGENT B2 ;  /* 0x0000000000027941 */ /* 0x000fea0003800200 */
.L_x_27:
[----:B------:R-:W-:-:S07]  /*1f30*/  FMUL R7, |R10|, R7 ;  /* 0x000000070a077220 */ /* 0x000fce0000400200 */
.L_x_26:
[----:B------:R-:W-:Y:S05]  /*1f40*/  BSYNC.RECONVERGENT B1 ;  /* 0x0000000000017941 */ /* 0x000fea0003800200 */
.L_x_25:
[----:B------:R-:W0:Y:S01]  /*1f50*/  LDC R4, c[0x0][0x3a0] ;  /* 0x0000e800ff047b82 */ /* 0x000e220000000800 */
[----:B------:R-:W-:Y:S01]  /*1f60*/  BSSY.RECONVERGENT B1, `(.L_x_29) ;  /* 0x0000015000017945 */ /* 0x000fe20003800200 */
[----:B0-----:R-:W-:-:S13]  /*1f70*/  ISETP.GE.AND P0, PT, R17, R4, PT ;  /* 0x000000041100720c */ /* 0x001fda0003f06270 */
[----:B------:R-:W-:Y:S05]  /*1f80*/  @P0 BRA `(.L_x_30) ;  /* 0x0000000000380947 */ /* 0x000fea0003800000 */
[----:B------:R-:W-:Y:S02]  /*1f90*/  VIADD R17, R17, 0x1 ;  /* 0x0000000111117836 */ /* 0x000fe40000000000 */
[----:B------:R-:W-:-:S03]  /*1fa0*/  FADD R7, -R14, R7 ;  /* 0x000000070e077221 */ /* 0x000fc60000000100 */
[----:B------:R-:W-:Y:S01]  /*1fb0*/  ISETP.NE.AND P0, PT, R17, R4, PT ;  /* 0x000000041100720c */ /* 0x000fe20003f05270 */
[----:B------:R-:W-:-:S04]  /*1fc0*/  FADD R11, R18, R7 ;  /* 0x00000007120b7221 */ /* 0x000fc80000000000 */
[----:B------:R-:W-:Y:S01]  /*1fd0*/  FADD R14, -R18, R11 ;  /* 0x0000000b120e7221 */ /* 0x000fe20000000100 */
[----:B------:R-:W-:-:S03]  /*1fe0*/  MOV R18, R11 ;  /* 0x0000000b00127202 */ /* 0x000fc60000000f00 */
[----:B------:R-:W-:-:S04]  /*1ff0*/  FADD R14, -R7, R14 ;  /* 0x0000000e070e7221 */ /* 0x000fc80000000100 */
[----:B------:R-:W-:Y:S05]  /*2000*/  @P0 BRA `(.L_x_31) ;  /* 0x0000000000280947 */ /* 0x000fea0003800000 */
[----:B------:R-:W-:Y:S01]  /*2010*/  FMUL R16, R11, R2 ;  /* 0x000000020b107220 */ /* 0x000fe20000400000 */
[----:B-1----:R-:W-:Y:S01]  /*2020*/  IMAD.WIDE R6, R15, 0x4, R8 ;  /* 0x000000040f067825 */ /* 0x002fe200078e0208 */
[----:B------:R-:W0:Y:S04]  /*2030*/  LDCU UR5, c[0x0][0x3a0] ;  /* 0x00007400ff0577ac */ /* 0x000e280008000800 */
[----:B------:R2:W-:Y:S01]  /*2040*/  STG.E desc[UR10][R6.64], R16 ;  /* 0x0000001006007986 */ /* 0x0005e2000c10190a */
[----:B0-----:R-:W-:Y:S01]  /*2050*/  MOV R17, UR5 ;  /* 0x0000000500117c02 */ /* 0x001fe20008000f00 */
[----:B--2---:R-:W-:Y:S06]  /*2060*/  BRA `(.L_x_31) ;  /* 0x0000000000107947 */ /* 0x004fec0003800000 */
.L_x_30:
[----:B------:R-:W-:Y:S01]  /*2070*/  FMUL R4, R7, R2 ;  /* 0x0000000207047220 */ /* 0x000fe20000400000 */
[----:B-1----:R-:W-:-:S04]  /*2080*/  IMAD.WIDE R6, R15, 0x4, R8 ;  /* 0x000000040f067825 */ /* 0x002fc800078e0208 */
[----:B------:R-:W-:-:S05]  /*2090*/  FFMA R16, R3, R16, R4 ;  /* 0x0000001003107223 */ /* 0x000fca0000000004 */
[----:B------:R0:W-:Y:S02]  /*20a0*/  STG.E desc[UR10][R6.64], R16 ;  /* 0x0000001006007986 */ /* 0x0001e4000c10190a */
.L_x_31:
[----:B------:R-:W-:Y:S05]  /*20b0*/  BSYNC.RECONVERGENT B1 ;  /* 0x0000000000017941 */ /* 0x000fea0003800200 */
.L_x_29:
[----:B0-----:R-:W0:Y:S02]  /*20c0*/  LDC.64 R6, c[0x0][0x390] ;  /* 0x0000e400ff067b82 */ /* 0x001e240000000a00 */
[----:B0-----:R-:W-:-:S05]  /*20d0*/  IMAD.WIDE R6, R15, 0x4, R6 ;  /* 0x000000040f067825 */ /* 0x001fca00078e0206 */
[----:B------:R3:W5:Y:S01]  /*20e0*/  LDG.E.CONSTANT R4, desc[UR10][R6.64] ;  /* 0x0000000a06047981 */ /* 0x000762000c1e9900 */
[----:B------:R-:W-:Y:S05]  /*20f0*/  @!P2 BRA `(.L_x_32) ;  /* 0xfffffff8007ca947 */ /* 0x000fea000383ffff */
.L_x_12:
[----:B------:R-:W-:Y:S05]  /*2100*/  BSYNC.RECONVERGENT B0 ;  /* 0x0000000000007941 */ /* 0x000fea0003800200 */
.L_x_11:
[----:B------:R-:W0:Y:S01]  /*2110*/  LDCU UR5, c[0x0][0x398] ;  /* 0x00007300ff0577ac */ /* 0x000e220008000800 */
[----:B------:R-:W-:-:S04]  /*2120*/  IADD3 R0, PT, PT, R5, R0, RZ ;  /* 0x0000000005007210 */ /* 0x000fc80007ffe0ff */
[----:B0-----:R-:W-:-:S13]  /*2130*/  ISETP.GE.AND P0, PT, R0, UR5, PT ;  /* 0x0000000500007c0c */ /* 0x001fda000bf06270 */
[----:B------:R-:W-:Y:S05]  /*2140*/  @!P0 BRA `(.L_x_33) ;  /* 0xffffffe000288947 */ /* 0x000fea000383ffff */
[----:B------:R-:W-:Y:S05]  /*2150*/  EXIT ;  /* 0x000000000000794d */ /* 0x000fea0003800000 */
        .weak           $__internal_0_$__cuda_sm20_rcp_rn_f32_slowpath
        .type           $__internal_0_$__cuda_sm20_rcp_rn_f32_slowpath,@function
        .size           $__internal_0_$__cuda_sm20_rcp_rn_f32_slowpath,($__internal_1_$__cuda_sm3x_div_rn_noftz_f32_slowpath - $__internal_0_$__cuda_sm20_rcp_rn_f32_slowpath)
$__internal_0_$__cuda_sm20_rcp_rn_f32_slowpath:
[----:B------:R-:W-:-:S04]  /*2160*/  SHF.L.U32 R2, R3, 0x1, RZ ;  /* 0x0000000103027819 */ /* 0x000fc800000006ff */
[----:B------:R-:W-:Y:S02]  /*2170*/  SHF.R.U32.HI R4, RZ, 0x18, R2 ;  /* 0x00000018ff047819 */ /* 0x000fe40000011602 */
[----:B------:R-:W-:Y:S02]  /*2180*/  MOV R2, R3 ;  /* 0x0000000300027202 */ /* 0x000fe40000000f00 */
[----:B------:R-:W-:-:S13]  /*2190*/  ISETP.NE.U32.AND P0, PT, R4, RZ, PT ;  /* 0x000000ff0400720c */ /* 0x000fda0003f05070 */
[----:B------:R-:W-:Y:S05]  /*21a0*/  @P0 BRA `(.L_x_34) ;  /* 0x00000000002c0947 */ /* 0x000fea0003800000 */
[----:B------:R-:W-:-:S04]  /*21b0*/  SHF.L.U32 R4, R2, 0x1, RZ ;  /* 0x0000000102047819 */ /* 0x000fc800000006ff */
[----:B------:R-:W-:-:S13]  /*21c0*/  ISETP.NE.AND P0, PT, R4, RZ, PT ;  /* 0x000000ff0400720c */ /* 0x000fda0003f05270 */
[----:B------:R0:W1:Y:S01]  /*21d0*/  @!P0 MUFU.RCP R4, R2 ;  /* 0x0000000200048308 */ /* 0x0000620000001000 */
[----:B------:R-:W-:Y:S05]  /*21e0*/  @!P0 BRA `(.L_x_35) ;  /* 0x0000000000a48947 */ /* 0x000fea0003800000 */
[----:B------:R-:W-:-:S04]  /*21f0*/  FFMA R6, R2, 1.84467440737095516160e+19, RZ ;  /* 0x5f80000002067823 */ /* 0x000fc800000000ff */
[----:B------:R-:W0:Y:S02]  /*2200*/  MUFU.RCP R7, R6 ;  /* 0x0000000600077308 */ /* 0x000e240000001000 */
[----:B0-----:R-:W-:-:S04]  /*2210*/  FFMA R2, R6, R7, -1 ;  /* 0xbf80000006027423 */ /* 0x001fc80000000007 */
[----:B------:R-:W-:-:S04]  /*2220*/  FADD.FTZ R2, -R2, -RZ ;  /* 0x800000ff02027221 */ /* 0x000fc80000010100 */
[----:B------:R-:W-:-:S04]  /*2230*/  FFMA R2, R7, R2, R7 ;  /* 0x0000000207027223 */ /* 0x000fc80000000007 */
[----:B-1----:R-:W-:Y:S01]  /*2240*/  FFMA R4, R2, 1.84467440737095516160e+19, RZ ;  /* 0x5f80000002047823 */ /* 0x002fe200000000ff */
[----:B------:R-:W-:Y:S06]  /*2250*/  BRA `(.L_x_35) ;  /* 0x0000000000887947 */ /* 0x000fec0003800000 */
.L_x_34:
[----:B------:R-:W-:-:S04]  /*2260*/  IADD3 R6, PT, PT, R4, -0xfd, RZ ;  /* 0xffffff0304067810 */ /* 0x000fc80007ffe0ff */
[----:B------:R-:W-:-:S13]  /*2270*/  ISETP.GT.U32.AND P0, PT, R6, 0x1, PT ;  /* 0x000000010600780c */ /* 0x000fda0003f04070 */
[----:B------:R-:W-:Y:S05]  /*2280*/  @P0 BRA `(.L_x_36) ;  /* 0x0000000000780947 */ /* 0x000fea0003800000 */
[----:B------:R-:W-:Y:S01]  /*2290*/  LOP3.LUT R7, R2, 0x7fffff, RZ, 0xc0, !PT ;  /* 0x007fffff02077812 */ /* 0x000fe200078ec0ff */
[----:B------:R-:W-:Y:S01]  /*22a0*/  HFMA2 R13, -RZ, RZ, 0, 1.78813934326171875e-07 ;  /* 0x00000003ff0d7431 */ /* 0x000fe200000001ff */
[----:B------:R-:W-:Y:S02]  /*22b0*/  IADD3 R4, PT, PT, R4, -0xfc, RZ ;  /* 0xffffff0404047810 */ /* 0x000fe40007ffe0ff */
[----:B------:R-:W-:-:S04]  /*22c0*/  LOP3.LUT R7, R7, 0x3f800000, RZ, 0xfc, !PT ;  /* 0x3f80000007077812 */ /* 0x000fc800078efcff */
[----:B------:R-:W0:Y:S01]  /*22d0*/  MUFU.RCP R8, R7 ;  /* 0x0000000700087308 */ /* 0x000e220000001000 */
[----:B------:R-:W-:Y:S01]  /*22e0*/  SHF.L.U32 R12, R13, R6, RZ ;  /* 0x000000060d0c7219 */ /* 0x000fe200000006ff */
[----:B0-----:R-:W-:-:S04]  /*22f0*/  FFMA R9, R7, R8, -1 ;  /* 0xbf80000007097423 */ /* 0x001fc80000000008 */
[----:B------:R-:W-:-:S04]  /*2300*/  FADD.FTZ R9, -R9, -RZ ;  /* 0x800000ff09097221 */ /* 0x000fc80000010100 */
[CCC-:B------:R-:W-:Y:S01]  /*2310*/  FFMA.RM R10, R8.reuse, R9.reuse, R8.reuse ;  /* 0x00000009080a7223 */ /* 0x1c0fe20000004008 */
[----:B------:R-:W-:-:S04]  /*2320*/  FFMA.RP R9, R8, R9, R8 ;  /* 0x0000000908097223 */ /* 0x000fc80000008008 */
[C---:B------:R-:W-:Y:S02]  /*2330*/  LOP3.LUT R8, R10.reuse, 0x7fffff, RZ, 0xc0, !PT ;  /* 0x007fffff0a087812 */ /* 0x040fe400078ec0ff */
[----:B------:R-:W-:Y:S02]  /*2340*/  FSETP.NEU.FTZ.AND P0, PT, R10, R9, PT ;  /* 0x000000090a00720b */ /* 0x000fe40003f1d000 */
[----:B------:R-:W-:Y:S02]  /*2350*/  LOP3.LUT R9, R8, 0x800000, RZ, 0xfc, !PT ;  /* 0x0080000008097812 */ /* 0x000fe400078efcff */
[----:B------:R-:W-:Y:S02]  /*2360*/  SEL R8, RZ, 0xffffffff, !P0 ;  /* 0xffffffffff087807 */ /* 0x000fe40004000000 */
[----:B------:R-:W-:Y:S02]  /*2370*/  LOP3.LUT R7, R12, R9, RZ, 0xc0, !PT ;  /* 0x000000090c077212 */ /* 0x000fe400078ec0ff */
[----:B------:R-:W-:-:S02]  /*2380*/  IADD3 R8, PT, PT, -R8, RZ, RZ ;  /* 0x000000ff08087210 */ /* 0x000fc40007ffe1ff */
[-C--:B------:R-:W-:Y:S02]  /*2390*/  SHF.R.U32.HI R7, RZ, R6.reuse, R7 ;  /* 0x00000006ff077219 */ /* 0x080fe40000011607 */
[--C-:B------:R-:W-:Y:S02]  /*23a0*/  LOP3.LUT P1, RZ, R8, R6, R9.reuse, 0xf8, !PT ;  /* 0x0000000608ff7212 */ /* 0x100fe4000782f809 */
[C---:B------:R-:W-:Y:S02]  /*23b0*/  LOP3.LUT P0, RZ, R7.reuse, 0x1, RZ, 0xc0, !PT ;  /* 0x0000000107ff7812 */ /* 0x040fe4000780c0ff */
[----:B------:R-:W-:Y:S02]  /*23c0*/  LOP3.LUT P2, RZ, R7, 0x2, RZ, 0xc0, !PT ;  /* 0x0000000207ff7812 */ /* 0x000fe4000784c0ff */
[----:B------:R-:W-:Y:S02]  /*23d0*/  SHF.R.U32.HI R9, RZ, R4, R9 ;  /* 0x00000004ff097219 */ /* 0x000fe40000011609 */
[----:B------:R-:W-:-:S02]  /*23e0*/  PLOP3.LUT P0, PT, P0, P1, P2, 0xe0, 0x0 ;  /* 0x000000000000781c */ /* 0x000fc40000703c20 */
[----:B------:R-:W-:Y:S02]  /*23f0*/  LOP3.LUT P1, RZ, R2, 0x7fffff, RZ, 0xc0, !PT ;  /* 0x007fffff02ff7812 */ /* 0x000fe4000782c0ff */
[----:B------:R-:W-:-:S04]  /*2400*/  SEL R6, RZ, 0x1, !P0 ;  /* 0x00000001ff067807 */ /* 0x000fc80004000000 */
[----:B------:R-:W-:-:S04]  /*2410*/  IADD3 R6, PT, PT, -R6, RZ, RZ ;  /* 0x000000ff06067210 */ /* 0x000fc80007ffe1ff */
[----:B------:R-:W-:-:S13]  /*2420*/  ISETP.GE.AND P0, PT, R6, RZ, PT ;  /* 0x000000ff0600720c */ /* 0x000fda0003f06270 */
[----:B------:R-:W-:-:S04]  /*2430*/  @!P0 IADD3 R9, PT, PT, R9, 0x1, RZ ;  /* 0x0000000109098810 */ /* 0x000fc80007ffe0ff */
[----:B------:R-:W-:-:S04]  /*2440*/  @!P1 SHF.L.U32 R9, R9, 0x1, RZ ;  /* 0x0000000109099819 */ /* 0x000fc800000006ff */
[----:B------:R-:W-:Y:S01]  /*2450*/  LOP3.LUT R4, R9, 0x80000000, R2, 0xf8, !PT ;  /* 0x8000000009047812 */ /* 0x000fe200078ef802 */
[----:B------:R-:W-:Y:S06]  /*2460*/  BRA `(.L_x_35) ;  /* 0x0000000000047947 */ /* 0x000fec0003800000 */
.L_x_36:
[----:B------:R2:W3:Y:S02]  /*2470*/  MUFU.RCP R4, R2 ;  /* 0x0000000200047308 */ /* 0x0004e40000001000 */
.L_x_35:
[----:B------:R-:W-:Y:S02]  /*2480*/  MOV R6, R11 ;  /* 0x0000000b00067202 */ /* 0x000fe40000000f00 */
[----:B------:R-:W-:-:S04]  /*2490*/  MOV R7, 0x0 ;  /* 0x0000000000077802 */ /* 0x000fc80000000f00 */
[----:B0123--:R-:W-:Y:S05]  /*24a0*/  RET.REL.NODEC R6 `(adx_many_series_one_param_time_major_f32) ;  /* 0xffffffd806d47950 */ /* 0x00ffea0003c3ffff */
        .weak           $__internal_1_$__cuda_sm3x_div_rn_noftz_f32_slowpath
        .type           $__internal_1_$__cuda_sm3x_div_rn_noftz_f32_slowpath,@function
        .size           $__internal_1_$__cuda_sm3x_div_rn_noftz_f32_slowpath,(.L_x_104 - $__internal_1_$__cuda_sm3x_div_rn_noftz_f32_slowpath)
$__internal_1_$__cuda_sm3x_div_rn_noftz_f32_slowpath:
[----:B------:R-:W-:Y:S01]  /*24b0*/  SHF.R.U32.HI R11, RZ, 0x17, R7 ;  /* 0x00000017ff0b7819 */ /* 0x000fe20000011607 */
[----:B------:R-:W-:Y:S01]  /*24c0*/  BSSY.RECONVERGENT B3, `(.L_x_37) ;  /* 0x0000064000037945 */ /* 0x000fe20003800200 */
[----:B------:R-:W-:Y:S02]  /*24d0*/  SHF.R.U32.HI R4, RZ, 0x17, R13 ;  /* 0x00000017ff047819 */ /* 0x000fe4000001160d */
[----:B------:R-:W-:Y:S02]  /*24e0*/  LOP3.LUT R11, R11, 0xff, RZ, 0xc0, !PT ;  /* 0x000000ff0b0b7812 */ /* 0x000fe400078ec0ff */
[----:B------:R-:W-:Y:S02]  /*24f0*/  LOP3.LUT R23, R4, 0xff, RZ, 0xc0, !PT ;  /* 0x000000ff04177812 */ /* 0x000fe400078ec0ff */
[----:B------:R-:W-:Y:S02]  /*2500*/  IADD3 R26, PT, PT, R11, -0x1, RZ ;  /* 0xffffffff0b1a7810 */ /* 0x000fe40007ffe0ff */
[----:B------:R-:W-:Y:S01]  /*2510*/  MOV R24, 0x42c80000 ;  /* 0x42c8000000187802 */ /* 0x000fe20000000f00 */
[----:B------:R-:W-:Y:S01]  /*2520*/  VIADD R25, R23, 0xffffffff ;  /* 0xffffffff17197836 */ /* 0x000fe20000000000 */
[----:B------:R-:W-:-:S04]  /*2530*/  ISETP.GT.U32.AND P0, PT, R26, 0xfd, PT ;  /* 0x000000fd1a00780c */ /* 0x000fc80003f04070 */
[----:B------:R-:W-:-:S13]  /*2540*/  ISETP.GT.U32.OR P0, PT, R25, 0xfd, P0 ;  /* 0x000000fd1900780c */ /* 0x000fda0000704470 */
[----:B------:R-:W-:Y:S01]  /*2550*/  @!P0 MOV R22, RZ ;  /* 0x000000ff00168202 */ /* 0x000fe20000000f00 */
[----:B------:R-:W-:Y:S06]  /*2560*/  @!P0 BRA `(.L_x_38) ;  /* 0x0000000000608947 */ /* 0x000fec0003800000 */
[----:B------:R-:W-:Y:S01]  /*2570*/  HFMA2 R4, -RZ, RZ, 3.390625, 0 ;  /* 0x42c80000ff047431 */ /* 0x000fe200000001ff */
[----:B------:R-:W-:-:S04]  /*2580*/  FSETP.GTU.FTZ.AND P1, PT, |R7|, +INF , PT ;  /* 0x7f8000000700780b */ /* 0x000fc80003f3c200 */
[----:B------:R-:W-:-:S04]  /*2590*/  FSETP.GTU.FTZ.AND P0, PT, |R4|, +INF , PT ;  /* 0x7f8000000400780b */ /* 0x000fc80003f1c200 */
[----:B------:R-:W-:-:S13]  /*25a0*/  PLOP3.LUT P0, PT, P0, P1, PT, 0xf8, 0x8f ;  /* 0x00000000008f781c */ /* 0x000fda0000703f70 */
[----:B------:R-:W-:Y:S05]  /*25b0*/  @P0 BRA `(.L_x_39) ;  /* 0x00000004004c0947 */ /* 0x000fea0003800000 */
[----:B------:R-:W-:-:S13]  /*25c0*/  LOP3.LUT P0, RZ, R7, 0x7fffffff, R24, 0xc8, !PT ;  /* 0x7fffffff07ff7812 */ /* 0x000fda000780c818 */
[----:B------:R-:W-:Y:S05]  /*25d0*/  @!P0 BRA `(.L_x_40) ;  /* 0x00000004003c8947 */ /* 0x000fea0003800000 */
[C---:B------:R-:W-:Y:S02]  /*25e0*/  FSETP.NEU.FTZ.AND P4, PT, |R4|.reuse, +INF , PT ;  /* 0x7f8000000400780b */ /* 0x040fe40003f9d200 */
[----:B------:R-:W-:Y:S02]  /*25f0*/  FSETP.NEU.FTZ.AND P1, PT, |R7|, +INF , PT ;  /* 0x7f8000000700780b */ /* 0x000fe40003f3d200 */
[----:B------:R-:W-:-:S11]  /*2600*/  FSETP.NEU.FTZ.AND P0, PT, |R4|, +INF , PT ;  /* 0x7f8000000400780b */ /* 0x000fd60003f1d200 */
[----:B------:R-:W-:Y:S05]  /*2610*/  @!P1 BRA !P4, `(.L_x_40) ;  /* 0x00000004002c9947 */ /* 0x000fea0006000000 */
[----:B------:R-:W-:-:S04]  /*2620*/  LOP3.LUT P4, RZ, R24, 0x7fffffff, RZ, 0xc0, !PT ;  /* 0x7fffffff18ff7812 */ /* 0x000fc8000788c0ff */
[----:B------:R-:W-:-:S13]  /*2630*/  PLOP3.LUT P1, PT, P1, P4, PT, 0x2f, 0xf2 ;  /* 0x0000000000f2781c */ /* 0x000fda0000f28577 */
[----:B------:R-:W-:Y:S05]  /*2640*/  @P1 BRA `(.L_x_41) ;  /* 0x0000000400181947 */ /* 0x000fea0003800000 */
[----:B------:R-:W-:-:S04]  /*2650*/  LOP3.LUT P1, RZ, R7, 0x7fffffff, RZ, 0xc0, !PT ;  /* 0x7fffffff07ff7812 */ /* 0x000fc8000782c0ff */
[----:B------:R-:W-:-:S13]  /*2660*/  PLOP3.LUT P0, PT, P0, P1, PT, 0x2f, 0xf2 ;  /* 0x0000000000f2781c */ /* 0x000fda0000702577 */
[----:B------:R-:W-:Y:S05]  /*2670*/  @P0 BRA `(.L_x_42) ;  /* 0x0000000400000947 */ /* 0x000fea0003800000 */
[----:B------:R-:W-:Y:S02]  /*2680*/  ISETP.GE.AND P0, PT, R25, RZ, PT ;  /* 0x000000ff1900720c */ /* 0x000fe40003f06270 */
[----:B------:R-:W-:-:S11]  /*2690*/  ISETP.GE.AND P1, PT, R26, RZ, PT ;  /* 0x000000ff1a00720c */ /* 0x000fd60003f26270 */
[----:B------:R-:W-:Y:S01]  /*26a0*/  @P0 MOV R22, RZ ;  /* 0x000000ff00160202 */ /* 0x000fe20000000f00 */
[----:B------:R-:W-:Y:S01]  /*26b0*/  @!P0 FFMA R24, R4, 1.84467440737095516160e+19, RZ ;  /* 0x5f80000004188823 */ /* 0x000fe200000000ff */
[----:B------:R-:W-:Y:S01]  /*26c0*/  @!P0 MOV R22, 0xffffffc0 ;  /* 0xffffffc000168802 */ /* 0x000fe20000000f00 */
[----:B------:R-:W-:-:S03]  /*26d0*/  @!P1 FFMA R7, R7, 1.84467440737095516160e+19, RZ ;  /* 0x5f80000007079823 */ /* 0x000fc600000000ff */
[----:B------:R-:W-:-:S07]  /*26e0*/  @!P1 IADD3 R22, PT, PT, R22, 0x40, RZ ;  /* 0x0000004016169810 */ /* 0x000fce0007ffe0ff */
.L_x_38:
[----:B------:R-:W-:Y:S01]  /*26f0*/  LEA R4, R11, 0xc0800000, 0x17 ;  /* 0xc08000000b047811 */ /* 0x000fe200078eb8ff */
[----:B------:R-:W-:Y:S01]  /*2700*/  BSSY.RECONVERGENT B4, `(.L_x_43) ;  /* 0x0000036000047945 */ /* 0x000fe20003800200 */
[----:B------:R-:W-:Y:S02]  /*2710*/  IADD3 R25, PT, PT, R23, -0x7f, RZ ;  /* 0xffffff8117197810 */ /* 0x000fe40007ffe0ff */
[----:B------:R-:W-:-:S03]  /*2720*/  IADD3 R26, PT, PT, -R4, R7, RZ ;  /* 0x00000007041a7210 */ /* 0x000fc60007ffe1ff */
[C---:B------:R-:W-:Y:S01]  /*2730*/  IMAD R4, R25.reuse, -0x800000, R24 ;  /* 0xff80000019047824 */ /* 0x040fe200078e0218 */
[----:B------:R-:W0:Y:S01]  /*2740*/  MUFU.RCP R7, R26 ;  /* 0x0000001a00077308 */ /* 0x000e220000001000 */
[----:B------:R-:W-:Y:S01]  /*2750*/  FADD.FTZ R27, -R26, -RZ ;  /* 0x800000ff1a1b7221 */ /* 0x000fe20000010100 */
[----:B------:R-:W-:-:S04]  /*2760*/  IADD3 R25, PT, PT, R25, 0x7f, -R11 ;  /* 0x0000007f19197810 */ /* 0x000fc80007ffe80b */
[----:B------:R-:W-:Y:S01]  /*2770*/  IADD3 R25, PT, PT, R25, R22, RZ ;  /* 0x0000001619197210 */ /* 0x000fe20007ffe0ff */
[----:B0-----:R-:W-:-:S04]  /*2780*/  FFMA R28, R7, R27, 1 ;  /* 0x3f800000071c7423 */ /* 0x001fc8000000001b */
[----:B------:R-:W-:-:S04]  /*2790*/  FFMA R7, R7, R28, R7 ;  /* 0x0000001c07077223 */ /* 0x000fc80000000007 */
[----:B------:R-:W-:-:S04]  /*27a0*/  FFMA R24, R4, R7, RZ ;  /* 0x0000000704187223 */ /* 0x000fc800000000ff */
[----:B------:R-:W-:-:S04]  /*27b0*/  FFMA R23, R27, R24, R4 ;  /* 0x000000181b177223 */ /* 0x000fc80000000004 */
[----:B------:R-:W-:-:S04]  /*27c0*/  FFMA R24, R7, R23, R24 ;  /* 0x0000001707187223 */ /* 0x000fc80000000018 */
[----:B------:R-:W-:-:S04]  /*27d0*/  FFMA R23, R27, R24, R4 ;  /* 0x000000181b177223 */ /* 0x000fc80000000004 */
[----:B------:R-:W-:-:S05]  /*27e0*/  FFMA R4, R7, R23, R24 ;  /* 0x0000001707047223 */ /* 0x000fca0000000018 */
[----:B------:R-:W-:-:S04]  /*27f0*/  SHF.R.U32.HI R11, RZ, 0x17, R4 ;  /* 0x00000017ff0b7819 */ /* 0x000fc80000011604 */
[----:B------:R-:W-:-:S04]  /*2800*/  LOP3.LUT R11, R11, 0xff, RZ, 0xc0, !PT ;  /* 0x000000ff0b0b7812 */ /* 0x000fc800078ec0ff */
[----:B------:R-:W-:-:S04]  /*2810*/  IADD3 R26, PT, PT, R11, R25, RZ ;  /* 0x000000190b1a7210 */ /* 0x000fc80007ffe0ff */
[----:B------:R-:W-:-:S04]  /*2820*/  IADD3 R11, PT, PT, R26, -0x1, RZ ;  /* 0xffffffff1a0b7810 */ /* 0x000fc80007ffe0ff */
[----:B------:R-:W-:-:S13]  /*2830*/  ISETP.GE.U32.AND P0, PT, R11, 0xfe, PT ;  /* 0x000000fe0b00780c */ /* 0x000fda0003f06070 */
[----:B------:R-:W-:Y:S05]  /*2840*/  @!P0 BRA `(.L_x_44) ;  /* 0x0000000000808947 */ /* 0x000fea0003800000 */
[----:B------:R-:W-:-:S13]  /*2850*/  ISETP.GT.AND P0, PT, R26, 0xfe, PT ;  /* 0x000000fe1a00780c */ /* 0x000fda0003f04270 */
[----:B------:R-:W-:Y:S05]  /*2860*/  @P0 BRA `(.L_x_45) ;  /* 0x00000000006c0947 */ /* 0x000fea0003800000 */
[----:B------:R-:W-:-:S13]  /*2870*/  ISETP.GE.AND P0, PT, R26, 0x1, PT ;  /* 0x000000011a00780c */ /* 0x000fda0003f06270 */
[----:B------:R-:W-:Y:S05]  /*2880*/  @P0 BRA `(.L_x_46) ;  /* 0x0000000000740947 */ /* 0x000fea0003800000 */
[----:B------:R-:W-:Y:S02]  /*2890*/  ISETP.GE.AND P0, PT, R26, -0x18, PT ;  /* 0xffffffe81a00780c */ /* 0x000fe40003f06270 */
[----:B------:R-:W-:-:S11]  /*28a0*/  LOP3.LUT R4, R4, 0x80000000, RZ, 0xc0, !PT ;  /* 0x8000000004047812 */ /* 0x000fd600078ec0ff */
[----:B------:R-:W-:Y:S05]  /*28b0*/  @!P0 BRA `(.L_x_46) ;  /* 0x0000000000688947 */ /* 0x000fea0003800000 */
[-CC-:B------:R-:W-:Y:S01]  /*28c0*/  FFMA.RZ R11, R7, R23.reuse, R24.reuse ;  /* 0x00000017070b7223 */ /* 0x180fe2000000c018 */
[C---:B------:R-:W-:Y:S02]  /*28d0*/  ISETP.NE.AND P4, PT, R26.reuse, RZ, PT ;  /* 0x000000ff1a00720c */ /* 0x040fe40003f85270 */
[C---:B------:R-:W-:Y:S02]  /*28e0*/  ISETP.NE.AND P1, PT, R26.reuse, RZ, PT ;  /* 0x000000ff1a00720c */ /* 0x040fe40003f25270 */
[----:B------:R-:W-:Y:S01]  /*28f0*/  LOP3.LUT R22, R11, 0x7fffff, RZ, 0xc0, !PT ;  /* 0x007fffff0b167812 */ /* 0x000fe200078ec0ff */
[CCC-:B------:R-:W-:Y:S01]  /*2900*/  FFMA.RP R11, R7.reuse, R23.reuse, R24.reuse ;  /* 0x00000017070b7223 */ /* 0x1c0fe20000008018 */
[----:B------:R-:W-:Y:S01]  /*2910*/  FFMA.RM R24, R7, R23, R24 ;  /* 0x0000001707187223 */ /* 0x000fe20000004018 */
[----:B------:R-:W-:Y:S02]  /*2920*/  IADD3 R7, PT, PT, R26, 0x20, RZ ;  /* 0x000000201a077810 */ /* 0x000fe40007ffe0ff */
[----:B------:R-:W-:-:S02]  /*2930*/  LOP3.LUT R22, R22, 0x800000, RZ, 0xfc, !PT ;  /* 0x0080000016167812 */ /* 0x000fc400078efcff */
[----:B------:R-:W-:Y:S02]  /*2940*/  IADD3 R23, PT, PT, -R26, RZ, RZ ;  /* 0x000000ff1a177210 */ /* 0x000fe40007ffe1ff */
[----:B------:R-:W-:Y:S02]  /*2950*/  SHF.L.U32 R7, R22, R7, RZ ;  /* 0x0000000716077219 */ /* 0x000fe400000006ff */
[----:B------:R-:W-:Y:S02]  /*2960*/  FSETP.NEU.FTZ.AND P0, PT, R11, R24, PT ;  /* 0x000000180b00720b */ /* 0x000fe40003f1d000 */
[----:B------:R-:W-:Y:S02]  /*2970*/  SEL R11, R23, RZ, P4 ;  /* 0x000000ff170b7207 */ /* 0x000fe40002000000 */
[----:B------:R-:W-:Y:S02]  /*2980*/  ISETP.NE.AND P1, PT, R7, RZ, P1 ;  /* 0x000000ff0700720c */ /* 0x000fe40000f25270 */
[----:B------:R-:W-:-:S02]  /*2990*/  SHF.R.U32.HI R11, RZ, R11, R22 ;  /* 0x0000000bff0b7219 */ /* 0x000fc40000011616 */
[----:B------:R-:W-:Y:S02]  /*29a0*/  PLOP3.LUT P0, PT, P0, P1, PT, 0xf8, 0x8f ;  /* 0x00000000008f781c */ /* 0x000fe40000703f70 */
[----:B------:R-:W-:Y:S02]  /*29b0*/  SHF.R.U32.HI R22, RZ, 0x1, R11 ;  /* 0x00000001ff167819 */ /* 0x000fe4000001160b */
[----:B------:R-:W-:-:S04]  /*29c0*/  SEL R7, RZ, 0x1, !P0 ;  /* 0x00000001ff077807 */ /* 0x000fc80004000000 */
[----:B------:R-:W-:-:S04]  /*29d0*/  LOP3.LUT R24, R7, 0x1, R22, 0xf8, !PT ;  /* 0x0000000107187812 */ /* 0x000fc800078ef816 */
[----:B------:R-:W-:-:S04]  /*29e0*/  LOP3.LUT R11, R24, R11, RZ, 0xc0, !PT ;  /* 0x0000000b180b7212 */ /* 0x000fc800078ec0ff */
[----:B------:R-:W-:-:S04]  /*29f0*/  IADD3 R11, PT, PT, R22, R11, RZ ;  /* 0x0000000b160b7210 */ /* 0x000fc80007ffe0ff */
[----:B------:R-:W-:Y:S01]  /*2a00*/  LOP3.LUT R4, R11, R4, RZ, 0xfc, !PT ;  /* 0x000000040b047212 */ /* 0x000fe200078efcff */
[----:B------:R-:W-:Y:S06]  /*2a10*/  BRA `(.L_x_46) ;  /* 0x0000000000107947 */ /* 0x000fec0003800000 */
.L_x_45:
[----:B------:R-:W-:-:S04]  /*2a20*/  LOP3.LUT R4, R4, 0x80000000, RZ, 0xc0, !PT ;  /* 0x8000000004047812 */ /* 0x000fc800078ec0ff */
[----:B------:R-:W-:Y:S01]  /*2a30*/  LOP3.LUT R4, R4, 0x7f800000, RZ, 0xfc, !PT ;  /* 0x7f80000004047812 */ /* 0x000fe200078efcff */
[----:B------:R-:W-:Y:S06]  /*2a40*/  BRA `(.L_x_46) ;  /* 0x0000000000047947 */ /* 0x000fec0003800000 */
.L_x_44:
[----:B------:R-:W-:-:S07]  /*2a50*/  LEA R4, R25, R4, 0x17 ;  /* 0x0000000419047211 */ /* 0x000fce00078eb8ff */
.L_x_46:
[----:B------:R-:W-:Y:S05]  /*2a60*/  BSYNC.RECONVERGENT B4 ;  /* 0x0000000000047941 */ /* 0x000fea0003800200 */
.L_x_43:
[----:B------:R-:W-:Y:S05]  /*2a70*/  BRA `(.L_x_47) ;  /* 0x0000000000207947 */ /* 0x000fea0003800000 */
.L_x_42:
[----:B------:R-:W-:-:S04]  /*2a80*/  LOP3.LUT R4, R7, 0x80000000, R24, 0x48, !PT ;  /* 0x8000000007047812 */ /* 0x000fc800078e4818 */
[----:B------:R-:W-:Y:S01]  /*2a90*/  LOP3.LUT R4, R4, 0x7f800000, RZ, 0xfc, !PT ;  /* 0x7f80000004047812 */ /* 0x000fe200078efcff */
[----:B------:R-:W-:Y:S06]  /*2aa0*/  BRA `(.L_x_47) ;  /* 0x0000000000147947 */ /* 0x000fec0003800000 */
.L_x_41:
[----:B------:R-:W-:Y:S01]  /*2ab0*/  LOP3.LUT R4, R7, 0x80000000, R24, 0x48, !PT ;  /* 0x8000000007047812 */ /* 0x000fe200078e4818 */
[----:B------:R-:W-:Y:S06]  /*2ac0*/  BRA `(.L_x_47) ;  /* 0x00000000000c7947 */ /* 0x000fec0003800000 */
.L_x_40:
[----:B------:R-:W0:Y:S01]  /*2ad0*/  MUFU.RSQ R4, -QNAN ;  /* 0xffc0000000047908 */ /* 0x000e220000001400 */
[----:B------:R-:W-:Y:S05]  /*2ae0*/  BRA `(.L_x_47) ;  /* 0x0000000000047947 */ /* 0x000fea0003800000 */
.L_x_39:
[----:B------:R-:W-:-:S07]  /*2af0*/  FADD.FTZ R4, R4, R7 ;  /* 0x0000000704047221 */ /* 0x000fce0000010000 */
.L_x_47:
[----:B------:R-:W-:Y:S05]  /*2b00*/  BSYNC.RECONVERGENT B3 ;  /* 0x0000000000037941 */ /* 0x000fea0003800200 */
.L_x_37:
[----:B------:R-:W-:-:S04]  /*2b10*/  HFMA2 R7, -RZ, RZ, 0, 0 ;  /* 0x00000000ff077431 */ /* 0x000fc800000001ff */
[----:B0-----:R-:W-:Y:S05]  /*2b20*/  RET.REL.NODEC R6 `(adx_many_series_one_param_time_major_f32) ;  /* 0xffffffd406347950 */ /* 0x001fea0003c3ffff */
.L_x_48:
[----:B------:R-:W-:-:S00]  /*2b30*/  BRA `(.L_x_48) ;  /* 0xfffffffc00fc7947 */ /* 0x000fc0000383ffff */
[----:B------:R-:W-:-:S00]  /*2b40*/  NOP ;  /* 0x0000000000007918 */ /* 0x000fc00000000000 */
        /* <DEDUP_REMOVED lines=11> */
.L_x_104:


//--------------------- .text.adx_batch_f32       --------------------------
	.section	.text.adx_batch_f32,"ax",@progbits
	.align	128
        .global         adx_batch_f32
        .type           adx_batch_f32,@function
        .size           adx_batch_f32,(.L_x_106 - adx_batch_f32)
        .other          adx_batch_f32,@"STO_CUDA_ENTRY STV_DEFAULT"
adx_batch_f32:
.text.adx_batch_f32:
        /* <DEDUP_REMOVED lines=8> */
[----:B------:R-:W0:Y:S01]  /*0080*/  LDC.64 R8, c[0x0][0x398] ;  /* 0x0000e600ff087b82 */ /* 0x000e220000000a00 */
[----:B------:R-:W1:Y:S01]  /*0090*/  LDCU.64 UR16, c[0x0][0x358] ;  /* 0x00006b00ff1077ac */ /* 0x000e620008000a00 */
[----:B------:R-:W2:Y:S06]  /*00a0*/  LDCU.64 UR6, c[0x0][0x3b0] ;  /* 0x00007600ff0677ac */ /* 0x000eac0008000a00 */
[----:B------:R-:W3:Y:S08]  /*00b0*/  LDC R13, c[0x0][0x3a8] ;  /* 0x0000ea00ff0d7b82 */ /* 0x000ef00000000800 */
[----:B------:R-:W4:Y:S01]  /*00c0*/  LDC R0, c[0x0][0x3a0] ;  /* 0x0000e800ff007b82 */ /* 0x000f220000000800 */
[----:B0-----:R-:W-:-:S06]  /*00d0*/  IMAD.WIDE R8, R7, 0x4, R8 ;  /* 0x0000000407087825 */ /* 0x001fcc00078e0208 */
[----:B-1----:R-:W3:Y:S01]  /*00e0*/  LDG.E.CONSTANT R8, desc[UR16][R8.64] ;  /* 0x0000001008087981 */ /* 0x002ee2000c1e9900 */
[----:B----4-:R-:W-:-:S04]  /*00f0*/  IMAD.WIDE R6, R7, R0, RZ ;  /* 0x0000000007067225 */ /* 0x010fc800078e02ff */
[C---:B------:R-:W-:Y:S01]  /*0100*/  IMAD.SHL.U32 R4, R6.reuse, 0x4, RZ ;  /* 0x0000000406047824 */ /* 0x040fe200078e00ff */
[----:B------:R-:W-:-:S04]  /*0110*/  SHF.L.U64.HI R5, R6, 0x2, R7 ;  /* 0x0000000206057819 */ /* 0x000fc80000010207 */
[----:B--2---:R-:W-:-:S04]  /*0120*/  IADD3 R6, P1, PT, R4, UR6, RZ ;  /* 0x0000000604067c10 */ /* 0x004fc8000ff3e0ff */
[----:B------:R-:W-:Y:S01]  /*0130*/  IADD3.X R7, PT, PT, R5, UR7, RZ, P1, !PT ;  /* 0x0000000705077c10 */ /* 0x000fe20008ffe4ff */
[C---:B---3--:R-:W-:Y:S01]  /*0140*/  IMAD.IADD R11, R8.reuse, 0x1, R13 ;  /* 0x00000001080b7824 */ /* 0x048fe200078e020d */
[----:B------:R-:W-:-:S04]  /*0150*/  ISETP.GT.AND P0, PT, R8, RZ, PT ;  /* 0x000000ff0800720c */ /* 0x000fc80003f04270 */
[----:B------:R-:W-:Y:S02]  /*0160*/  ISETP.GT.AND P0, PT, R13, -0x1, P0 ;  /* 0xffffffff0d00780c */ /* 0x000fe40000704270 */
[----:B------:R-:W-:-:S13]  /*0170*/  ISETP.LT.AND P2, PT, R11, R0, PT ;  /* 0x000000000b00720c */ /* 0x000fda0003f41270 */
[----:B------:R-:W-:Y:S05]  /*0180*/  @P0 BRA P2, `(.L_x_49) ;  /* 0x0000000400400947 */ /* 0x000fea0001000000 */
[----:B------:R-:W-:-:S13]  /*0190*/  ISETP.GE.AND P0, PT, R0, 0x1, PT ;  /* 0x000000010000780c */ /* 0x000fda0003f06270 */
[----:B------:R-:W-:Y:S05]  /*01a0*/  @!P0 EXIT ;  /* 0x000000000000894d */ /* 0x000fea0003800000 */
[C---:B------:R-:W-:Y:S01]  /*01b0*/  ISETP.GE.U32.AND P0, PT, R0.reuse, 0x10, PT ;  /* 0x000000100000780c */ /* 0x040fe20003f06070 */
[----:B------:R-:W-:Y:S01]  /*01c0*/  IMAD.MOV.U32 R9, RZ, RZ, RZ ;  /* 0x000000ffff097224 */ /* 0x000fe200078e00ff */
[----:B------:R-:W-:-:S04]  /*01d0*/  LOP3.LUT R10, R0, 0xf, RZ, 0xc0, !PT ;  /* 0x0000000f000a7812 */ /* 0x000fc800078ec0ff */
[----:B------:R-:W-:-:S07]  /*01e0*/  ISETP.NE.AND P1, PT, R10, RZ, PT ;  /* 0x000000ff0a00720c */ /* 0x000fce0003f25270 */
[----:B------:R-:W-:Y:S06]  /*01f0*/  @!P0 BRA `(.L_x_50) ;  /* 0x0000000000708947 */ /* 0x000fec0003800000 */
[----:B------:R-:W-:Y:S02]  /*0200*/  IADD3 R8, P0, PT, R6, 0x20, RZ ;  /* 0x0000002006087810 */ /* 0x000fe40007f1e0ff */
[----:B------:R-:W-:Y:S02]  /*0210*/  LOP3.LUT R9, R0, 0x7ffffff0, RZ, 0xc0, !PT ;  /* 0x7ffffff000097812 */ /* 0x000fe400078ec0ff */
[----:B------:R-:W-:Y:S01]  /*0220*/  MOV R13, 0x7fc00000 ;  /* 0x7fc00000000d7802 */ /* 0x000fe20000000f00 */
[----:B------:R-:W-:Y:S02]  /*0230*/  IMAD.X R11, RZ, RZ, R7, P0 ;  /* 0x000000ffff0b7224 */ /* 0x000fe400000e0607 */
[----:B------:R-:W-:-:S07]  /*0240*/  IMAD.MOV R0, RZ, RZ, -R9 ;  /* 0x000000ffff007224 */ /* 0x000fce00078e0a09 */
.L_x_51:
[----:B0-----:R-:W-:Y:S01]  /*0250*/  IMAD.MOV.U32 R2, RZ, RZ, R8 ;  /* 0x000000ffff027224 */ /* 0x001fe200078e0008 */
[----:B------:R-:W-:Y:S01]  /*0260*/  MOV R3, R11 ;  /* 0x0000000b00037202 */ /* 0x000fe20000000f00 */
[----:B------:R-:W-:-:S03]  /*0270*/  VIADD R0, R0, 0x10 ;  /* 0x0000001000007836 */ /* 0x000fc60000000000 */
[----:B------:R-:W-:Y:S01]  /*0280*/  IADD3 R8, P2, PT, R2, 0x40, RZ ;  /* 0x0000004002087810 */ /* 0x000fe20007f5e0ff */
[----:B------:R0:W-:Y:S01]  /*0290*/  STG.E desc[UR16][R2.64+-0x20], R13 ;  /* 0xffffe00d02007986 */ /* 0x0001e2000c101910 */
[----:B------:R-:W-:-:S03]  /*02a0*/  ISETP.NE.AND P0, PT, R0, RZ, PT ;  /* 0x000000ff0000720c */ /* 0x000fc60003f05270 */
[----:B------:R0:W-:Y:S01]  /*02b0*/  STG.E desc[UR16][R2.64+-0x1c], R13 ;  /* 0xffffe40d02007986 */ /* 0x0001e2000c101910 */
[----:B------:R-:W-:-:S03]  /*02c0*/  IMAD.X R11, RZ, RZ, R3, P2 ;  /* 0x000000ffff0b7224 */ /* 0x000fc600010e0603 */
[----:B------:R0:W-:Y:S04]  /*02d0*/  STG.E desc[UR16][R2.64+-0x18], R13 ;  /* 0xffffe80d02007986 */ /* 0x0001e8000c101910 */
        /* <DEDUP_REMOVED lines=12> */
[----:B------:R0:W-:Y:S01]  /*03a0*/  STG.E desc[UR16][R2.64+0x1c], R13 ;  /* 0x00001c0d02007986 */ /* 0x0001e2000c101910 */
[----:B------:R-:W-:Y:S05]  /*03b0*/  @P0 BRA `(.L_x_51) ;  /* 0xfffffffc00a40947 */ /* 0x000fea000383ffff */
.L_x_50:
[----:B------:R-:W-:Y:S05]  /*03c0*/  @!P1 EXIT ;  /* 0x000000000000994d */ /* 0x000fea0003800000 */
[----:B------:R-:W1:Y:S01]  /*03d0*/  LDCU UR4, c[0x0][0x3a0] ;  /* 0x00007400ff0477ac */ /* 0x000e620008000800 */
[----:B------:R-:W-:Y:S01]  /*03e0*/  ISETP.GE.U32.AND P0, PT, R10, 0x8, PT ;  /* 0x000000080a00780c */ /* 0x000fe20003f06070 */
[----:B-1----:R-:W-:-:S06]  /*03f0*/  ULOP3.LUT UR5, UR4, 0x7, URZ, 0xc0, !UPT ;  /* 0x0000000704057892 */ /* 0x002fcc000f8ec0ff */
[----:B------:R-:W-:-:S06]  /*0400*/  ISETP.NE.AND P1, PT, RZ, UR5, PT ;  /* 0x00000005ff007c0c */ /* 0x000fcc000bf25270 */
[----:B------:R-:W-:Y:S07]  /*0410*/  @!P0 BRA `(.L_x_52) ;  /* 0x00000000002c8947 */ /* 0x000fee0003800000 */
[----:B------:R-:W-:Y:S02]  /*0420*/  IMAD.MOV.U32 R11, RZ, RZ, 0x7fc00000 ;  /* 0x7fc00000ff0b7424 */ /* 0x000fe400078e00ff */
[C---:B0-----:R-:W-:Y:S01]  /*0430*/  IMAD.WIDE.U32 R2, R9.reuse, 0x4, R6 ;  /* 0x0000000409027825 */ /* 0x041fe200078e0006 */
[----:B------:R-:W-:-:S04]  /*0440*/  IADD3 R9, PT, PT, R9, 0x8, RZ ;  /* 0x0000000809097810 */ /* 0x000fc80007ffe0ff */
[----:B------:R1:W-:Y:S04]  /*0450*/  STG.E desc[UR16][R2.64], R11 ;  /* 0x0000000b02007986 */ /* 0x0003e8000c101910 */
[----:B------:R1:W-:Y:S04]  /*0460*/  STG.E desc[UR16][R2.64+0x4], R11 ;  /* 0x0000040b02007986 */ /* 0x0003e8000c101910 */
[----:B------:R1:W-:Y:S04]  /*0470*/  STG.E desc[UR16][R2.64+0x8], R11 ;  /* 0x0000080b02007986 */ /* 0x0003e8000c101910 */
[----:B------:R1:W-:Y:S04]  /*0480*/  STG.E desc[UR16][R2.64+0xc], R11 ;  /* 0x00000c0b02007986 */ /* 0x0003e8000c101910 */
[----:B------:R1:W-:Y:S04]  /*0490*/  STG.E desc[UR16][R2.64+0x10], R11 ;  /* 0x0000100b02007986 */ /* 0x0003e8000c101910 */
[----:B------:R1:W-:Y:S04]  /*04a0*/  STG.E desc[UR16][R2.64+0x14], R11 ;  /* 0x0000140b02007986 */ /* 0x0003e8000c101910 */
[----:B------:R1:W-:Y:S04]  /*04b0*/  STG.E desc[UR16][R2.64+0x18], R11 ;  /* 0x0000180b02007986 */ /* 0x0003e8000c101910 */
[----:B------:R1:W-:Y:S02]  /*04c0*/  STG.E desc[UR16][R2.64+0x1c], R11 ;  /* 0x00001c0b02007986 */ /* 0x0003e4000c101910 */
.L_x_52:
[----:B------:R-:W-:Y:S05]  /*04d0*/  @!P1 EXIT ;  /* 0x000000000000994d */ /* 0x000fea0003800000 */
[----:B------:R-:W-:Y:S02]  /*04e0*/  UISETP.GE.U32.AND UP0, UPT, UR5, 0x4, UPT ;  /* 0x000000040500788c */ /* 0x000fe4000bf06070 */
[----:B------:R-:W-:-:S06]  /*04f0*/  ULOP3.LUT UR4, UR4, 0x3, URZ, 0xc0, !UPT ;  /* 0x0000000304047892 */ /* 0x000fcc000f8ec0ff */
[----:B------:R-:W-:Y:S01]  /*0500*/  ISETP.NE.AND P0, PT, RZ, UR4, PT ;  /* 0x00000004ff007c0c */ /* 0x000fe2000bf05270 */
[----:B------:R-:W-:-:S12]  /*0510*/  BRA.U !UP0, `(.L_x_53) ;  /* 0x00000001081c7547 */ /* 0x000fd8000b800000 */
[----:B------:R-:W-:-:S04]  /*0520*/  IMAD.WIDE.U32 R6, R9, 0x4, R6 ;  /* 0x0000000409067825 */ /* 0x000fc800078e0006 */
[----:B01----:R-:W-:Y:S02]  /*0530*/  IMAD.MOV.U32 R3, RZ, RZ, 0x7fc00000 ;  /* 0x7fc00000ff037424 */ /* 0x003fe400078e00ff */
[----:B------:R-:W-:-:S03]  /*0540*/  VIADD R9, R9, 0x4 ;  /* 0x0000000409097836 */ /* 0x000fc60000000000 */
[----:B------:R2:W-:Y:S04]  /*0550*/  STG.E desc[UR16][R6.64], R3 ;  /* 0x0000000306007986 */ /* 0x0005e8000c101910 */
[----:B------:R2:W-:Y:S04]  /*0560*/  STG.E desc[UR16][R6.64+0x4], R3 ;  /* 0x0000040306007986 */ /* 0x0005e8000c101910 */
[----:B------:R2:W-:Y:S04]  /*0570*/  STG.E desc[UR16][R6.64+0x8], R3 ;  /* 0x0000080306007986 */ /* 0x0005e8000c101910 */
[----:B------:R2:W-:Y:S02]  /*0580*/  STG.E desc[UR16][R6.64+0xc], R3 ;  /* 0x00000c0306007986 */ /* 0x0005e4000c101910 */
.L_x_53:
[----:B------:R-:W-:Y:S05]  /*0590*/  @!P0 EXIT ;  /* 0x000000000000894d */ /* 0x000fea0003800000 */
[----:B------:R-:W3:Y:S01]  /*05a0*/  LDCU.64 UR8, c[0x0][0x3b0] ;  /* 0x00007600ff0877ac */ /* 0x000ee20008000a00 */
[----:B------:R-:W-:Y:S01]  /*05b0*/  IMAD.WIDE.U32 R4, R9, 0x4, R4 ;  /* 0x0000000409047825 */ /* 0x000fe200078e0004 */
[----:B------:R-:W-:-:S03]  /*05c0*/  UIADD3 UR4, UPT, UPT, -UR4, URZ, URZ ;  /* 0x000000ff04047290 */ /* 0x000fc6000fffe1ff */
[----:B--2---:R-:W-:Y:S01]  /*05d0*/  IMAD.MOV.U32 R7, RZ, RZ, 0x7fc00000 ;  /* 0x7fc00000ff077424 */ /* 0x004fe200078e00ff */
[----:B---3--:R-:W-:-:S04]  /*05e0*/  IADD3 R0, P0, PT, R4, UR8, RZ ;  /* 0x0000000804007c10 */ /* 0x008fc8000ff1e0ff */
[----:B------:R-:W-:-:S09]  /*05f0*/  IADD3.X R5, PT, PT, R5, UR9, RZ, P0, !PT ;  /* 0x0000000905057c10 */ /* 0x000fd200087fe4ff */
.L_x_54:
[----:B012---:R-:W-:Y:S01]  /*0600*/  MOV R2, R0 ;  /* 0x0000000000027202 */ /* 0x007fe20000000f00 */
[----:B------:R-:W-:Y:S01]  /*0610*/  IMAD.MOV.U32 R3, RZ, RZ, R5 ;  /* 0x000000ffff037224 */ /* 0x000fe200078e0005 */
[----:B------:R-:W-:Y:S01]  /*0620*/  UIADD3 UR4, UPT, UPT, UR4, 0x1, URZ ;  /* 0x0000000104047890 */ /* 0x000fe2000fffe0ff */
[----:B------:R-:W-:-:S03]  /*0630*/  IADD3 R0, P0, PT, R0, 0x4, RZ ;  /* 0x0000000400007810 */ /* 0x000fc60007f1e0ff */
[----:B------:R2:W-:Y:S01]  /*0640*/  STG.E desc[UR16][R2.64], R7 ;  /* 0x0000000702007986 */ /* 0x0005e2000c101910 */
[----:B------:R-:W-:Y:S01]  /*0650*/  UISETP.NE.AND UP0, UPT, UR4, URZ, UPT ;  /* 0x000000ff0400728c */ /* 0x000fe2000bf05270 */
[----:B------:R-:W-:-:S08]  /*0660*/  IMAD.X R5, RZ, RZ, R5, P0 ;  /* 0x000000ffff057224 */ /* 0x000fd000000e0605 */
[----:B------:R-:W-:Y:S05]  /*0670*/  BRA.U UP0, `(.L_x_54) ;  /* 0xfffffffd00e07547 */ /* 0x000fea000b83ffff */
[----:B------:R-:W-:Y:S05]  /*0680*/  EXIT ;  /* 0x000000000000794d */ /* 0x000fea0003800000 */
.L_x_49:
[----:B------:R-:W-:Y:S01]  /*0690*/  VIADDMNMX R0, R11, R8, R0, PT ;  /* 0x000000080b007246 */ /* 0x000fe20003800100 */
[----:B------:R-:W-:Y:S03]  /*06a0*/  BSSY.RECONVERGENT B0, `(.L_x_55) ;  /* 0x0000051000007945 */ /* 0x000fe60003800200 */
[----:B------:R-:W-:-:S13]  /*06b0*/  ISETP.GE.AND P0, PT, R0, 0x1, PT ;  /* 0x000000010000780c */ /* 0x000fda0003f06270 */
[----:B------:R-:W-:Y:S05]  /*06c0*/  @!P0 BRA `(.L_x_56) ;  /* 0x0000000400388947 */ /* 0x000fea0003800000 */
[C---:B------:R-:W-:Y:S01]  /*06d0*/  ISETP.GE.U32.AND P0, PT, R0.reuse, 0x10, PT ;  /* 0x000000100000780c */ /* 0x040fe20003f06070 */
[----:B------:R-:W-:Y:S01]  /*06e0*/  BSSY.RECONVERGENT B1, `(.L_x_57) ;  /* 0x0000021000017945 */ /* 0x000fe20003800200 */
[----:B------:R-:W-:Y:S01]  /*06f0*/  LOP3.LUT R14, R0, 0xf, RZ, 0xc0, !PT ;  /* 0x0000000f000e7812 */ /* 0x000fe200078ec0ff */
[----:B------:R-:W-:-:S03]  /*0700*/  IMAD.MOV.U32 R9, RZ, RZ, RZ ;  /* 0x000000ffff097224 */ /* 0x000fc600078e00ff */
[----:B------:R-:W-:-:S07]  /*0710*/  ISETP.NE.AND P1, PT, R14, RZ, PT ;  /* 0x000000ff0e00720c */ /* 0x000fce0003f25270 */
[----:B------:R-:W-:Y:S06]  /*0720*/  @!P0 BRA `(.L_x_58) ;  /* 0x0000000000708947 */ /* 0x000fec0003800000 */
[----:B------:R-:W-:Y:S02]  /*0730*/  IADD3 R12, P0, PT, R6, 0x20, RZ ;  /* 0x00000020060c7810 */ /* 0x000fe40007f1e0ff */
[----:B------:R-:W-:Y:S02]  /*0740*/  LOP3.LUT R9, R0, 0x7ffffff0, RZ, 0xc0, !PT ;  /* 0x7ffffff000097812 */ /* 0x000fe400078ec0ff */
[----:B------:R-:W-:Y:S01]  /*0750*/  MOV R15, 0x7fc00000 ;  /* 0x7fc00000000f7802 */ /* 0x000fe20000000f00 */
[----:B------:R-:W-:Y:S02]  /*0760*/  IMAD.X R13, RZ, RZ, R7, P0 ;  /* 0x000000ffff0d7224 */ /* 0x000fe400000e0607 */
[----:B------:R-:W-:-:S07]  /*0770*/  IMAD.MOV R2, RZ, RZ, -R9 ;  /* 0x000000ffff027224 */ /* 0x000fce00078e0a09 */
.L_x_59:
        /* <DEDUP_REMOVED lines=23> */
.L_x_58:
[----:B------:R-:W-:Y:S05]  /*08f0*/  BSYNC.RECONVERGENT B1 ;  /* 0x0000000000017941 */ /* 0x000fea0003800200 */
.L_x_57:
[----:B------:R-:W-:Y:S05]  /*0900*/  @!P1 BRA `(.L_x_56) ;  /* 0x0000000000a89947 */ /* 0x000fea0003800000 */
[----:B------:R-:W-:Y:S01]  /*0910*/  ISETP.GE.U32.AND P0, PT, R14, 0x8, PT ;  /* 0x000000080e00780c */ /* 0x000fe20003f06070 */
[----:B------:R-:W-:Y:S01]  /*0920*/  BSSY.RECONVERGENT B1, `(.L_x_60) ;  /* 0x000000f000017945 */ /* 0x000fe20003800200 */
[----:B------:R-:W-:-:S04]  /*0930*/  LOP3.LUT R2, R0, 0x7, RZ, 0xc0, !PT ;  /* 0x0000000700027812 */ /* 0x000fc800078ec0ff */
[----:B------:R-:W-:-:S07]  /*0940*/  ISETP.NE.AND P1, PT, R2, RZ, PT ;  /* 0x000000ff0200720c */ /* 0x000fce0003f25270 */
[----:B------:R-:W-:Y:S06]  /*0950*/  @!P0 BRA `(.L_x_61) ;  /* 0x00000000002c8947 */ /* 0x000fec0003800000 */
        /* <DEDUP_REMOVED lines=11> */
.L_x_61:
[----:B------:R-:W-:Y:S05]  /*0a10*/  BSYNC.RECONVERGENT B1 ;  /* 0x0000000000017941 */ /* 0x000fea0003800200 */
.L_x_60:
[----:B------:R-:W-:Y:S05]  /*0a20*/  @!P1 BRA `(.L_x_56) ;  /* 0x0000000000609947 */ /* 0x000fea0003800000 */
[----:B------:R-:W-:Y:S02]  /*0a30*/  ISETP.GE.U32.AND P0, PT, R2, 0x4, PT ;  /* 0x000000040200780c */ /* 0x000fe40003f06070 */
[----:B------:R-:W-:-:S04]  /*0a40*/  LOP3.LUT R0, R0, 0x3, RZ, 0xc0, !PT ;  /* 0x0000000300007812 */ /* 0x000fc800078ec0ff */
[----:B------:R-:W-:-:S07]  /*0a50*/  ISETP.NE.AND P1, PT, R0, RZ, PT ;  /* 0x000000ff0000720c */ /* 0x000fce0003f25270 */
[----:B------:R-:W-:-:S04]  /*0a60*/  @P0 IMAD.WIDE.U32 R6, R9, 0x4, R6 ;  /* 0x0000000409060825 */ /* 0x000fc800078e0006 */
[----:B01----:R-:W-:Y:S02]  /*0a70*/  @P0 IMAD.MOV.U32 R11, RZ, RZ, 0x7fc00000 ;  /* 0x7fc00000ff0b0424 */ /* 0x003fe400078e00ff */
[----:B------:R-:W-:-:S03]  /*0a80*/  @P0 VIADD R9, R9, 0x4 ;  /* 0x0000000409090836 */ /* 0x000fc60000000000 */
[----:B------:R2:W-:Y:S04]  /*0a90*/  @P0 STG.E desc[UR16][R6.64], R11 ;  /* 0x0000000b06000986 */ /* 0x0005e8000c101910 */
[----:B------:R2:W-:Y:S04]  /*0aa0*/  @P0 STG.E desc[UR16][R6.64+0x4], R11 ;  /* 0x0000040b06000986 */ /* 0x0005e8000c101910 */
[----:B------:R2:W-:Y:S04]  /*0ab0*/  @P0 STG.E desc[UR16][R6.64+0x8], R11 ;  /* 0x0000080b06000986 */ /* 0x0005e8000c101910 */
[----:B------:R2:W-:Y:S01]  /*0ac0*/  @P0 STG.E desc[UR16][R6.64+0xc], R11 ;  /* 0x00000c0b06000986 */ /* 0x0005e2000c101910 */
[----:B------:R-:W-:Y:S05]  /*0ad0*/  @!P1 BRA `(.L_x_56) ;  /* 0x0000000000349947 */ /* 0x000fea0003800000 */
[----:B--2---:R-:W-:Y:S01]  /*0ae0*/  IMAD.WIDE.U32 R6, R9, 0x4, R4 ;  /* 0x0000000409067825 */ /* 0x004fe200078e0004 */
[----:B------:R-:W-:-:S03]  /*0af0*/  MOV R11, 0x7fc00000 ;  /* 0x7fc00000000b7802 */ /* 0x000fc60000000f00 */
[----:B------:R-:W-:Y:S01]  /*0b00*/  IMAD.MOV R0, RZ, RZ, -R0 ;  /* 0x000000ffff007224 */ /* 0x000fe200078e0a00 */
[----:B------:R-:W-:-:S04]  /*0b10*/  IADD3 R2, P0, PT, R6, UR6, RZ ;  /* 0x0000000606027c10 */ /* 0x000fc8000ff1e0ff */
[----:B------:R-:W-:-:S09]  /*0b20*/  IADD3.X R9, PT, PT, R7, UR7, RZ, P0, !PT ;  /* 0x0000000707097c10 */ /* 0x000fd200087fe4ff */
.L_x_62:
[----:B------:R-:W-:Y:S01]  /*0b30*/  IMAD.MOV.U32 R6, RZ, RZ, R2 ;  /* 0x000000ffff067224 */ /* 0x000fe200078e0002 */
[----:B------:R-:W-:Y:S01]  /*0b40*/  IADD3 R2, P1, PT, R2, 0x4, RZ ;  /* 0x0000000402027810 */ /* 0x000fe20007f3e0ff */
[----:B------:R-:W-:Y:S02]  /*0b50*/  IMAD.MOV.U32 R7, RZ, RZ, R9 ;  /* 0x000000ffff077224 */ /* 0x000fe400078e0009 */
[----:B------:R-:W-:Y:S01]  /*0b60*/  VIADD R0, R0, 0x1 ;  /* 0x0000000100007836 */ /* 0x000fe20000000000 */
[----:B------:R-:W-:Y:S02]  /*0b70*/  IADD3.X R9, PT, PT, RZ, R9, RZ, P1, !PT ;  /* 0x00000009ff097210 */ /* 0x000fe40000ffe4ff */
[----:B------:R3:W-:Y:S02]  /*0b80*/  STG.E desc[UR16][R6.64], R11 ;  /* 0x0000000b06007986 */ /* 0x0007e4000c101910 */
[----:B------:R-:W-:-:S13]  /*0b90*/  ISETP.NE.AND P0, PT, R0, RZ, PT ;  /* 0x000000ff0000720c */ /* 0x000fda0003f05270 */
[----:B---3--:R-:W-:Y:S05]  /*0ba0*/  @P0 BRA `(.L_x_62) ;  /* 0xfffffffc00e00947 */ /* 0x008fea000383ffff */
.L_x_56:
[----:B------:R-:W-:Y:S05]  /*0bb0*/  BSYNC.RECONVERGENT B0 ;  /* 0x0000000000007941 */ /* 0x000fea0003800200 */
.L_x_55:
[----:B------:R-:W-:Y:S01]  /*0bc0*/  I2FP.F32.U32 R0, R8 ;  /* 0x0000000800007245 */ /* 0x000fe20000201000 */
[----:B------:R-:W-:Y:S04]  /*0bd0*/  BSSY.RECONVERGENT B0, `(.L_x_63) ;  /* 0x000000c000007945 */ /* 0x000fe80003800200 */
[----:B------:R-:W-:-:S05]  /*0be0*/  VIADD R2, R0, 0x1800000 ;  /* 0x0180000000027836 */ /* 0x000fca0000000000 */
[----:B------:R-:W-:-:S04]  /*0bf0*/  LOP3.LUT R2, R2, 0x7f800000, RZ, 0xc0, !PT ;  /* 0x7f80000002027812 */ /* 0x000fc800078ec0ff */
[----:B------:R-:W-:-:S13]  /*0c00*/  ISETP.GT.U32.AND P0, PT, R2, 0x1ffffff, PT ;  /* 0x01ffffff0200780c */ /* 0x000fda0003f04070 */
[----:B------:R-:W-:Y:S05]  /*0c10*/  @P0 BRA `(.L_x_64) ;  /* 0x00000000000c0947 */ /* 0x000fea0003800000 */
[----:B-1----:R-:W-:-:S07]  /*0c20*/  MOV R13, 0xc40 ;  /* 0x00000c40000d7802 */ /* 0x002fce0000000f00 */
[----:B0-2---:R-:W-:Y:S05]  /*0c30*/  CALL.REL.NOINC `($__internal_2_$__cuda_sm20_rcp_rn_f32_slowpath) ;  /* 0x0000001000747944 */ /* 0x005fea0003c00000 */
[----:B------:R-:W-:Y:S05]  /*0c40*/  BRA `(.L_x_65) ;  /* 0x0000000000107947 */ /* 0x000fea0003800000 */
.L_x_64:
[----:B------:R-:W3:Y:S02]  /*0c50*/  MUFU.RCP R19, R0 ;  /* 0x0000000000137308 */ /* 0x000ee40000001000 */
[----:B---3--:R-:W-:-:S04]  /*0c60*/  FFMA R2, R0, R19, -1 ;  /* 0xbf80000000027423 */ /* 0x008fc80000000013 */
[----:B------:R-:W-:-:S04]  /*0c70*/  FADD.FTZ R2, -R2, -RZ ;  /* 0x800000ff02027221 */ /* 0x000fc80000010100 */
[----:B------:R-:W-:-:S07]  /*0c80*/  FFMA R19, R19, R2, R19 ;  /* 0x0000000213137223 */ /* 0x000fce0000000013 */
.L_x_65:
[----:B------:R-:W-:Y:S05]  /*0c90*/  BSYNC.RECONVERGENT B0 ;  /* 0x0000000000007941 */ /* 0x000fea0003800200 */
.L_x_63:
[----:B------:R-:W-:Y:S01]  /*0ca0*/  LOP3.LUT P0, RZ, R3, 0x1f, RZ, 0xc0, !PT ;  /* 0x0000001f03ff7812 */ /* 0x000fe2000780c0ff */
[----:B------:R-:W3:Y:S08]  /*0cb0*/  LDC R14, c[0x0][0x3a8] ;  /* 0x0000ea00ff0e7b82 */ /* 0x000ef00000000800 */
[----:B--2---:R-:W3:Y:S08]  /*0cc0*/  LDC.64 R6, c[0x0][0x380] ;  /* 0x0000e000ff067b82 */ /* 0x004ef00000000a00 */
[----:B01----:R-:W0:Y:S08]  /*0cd0*/  LDC.64 R10, c[0x0][0x388] ;  /* 0x0000e200ff0a7b82 */ /* 0x003e300000000a00 */
[----:B------:R-:W1:Y:S01]  /*0ce0*/  @!P0 LDC.64 R12, c[0x0][0x390] ;  /* 0x0000e400ff0c8b82 */ /* 0x000e620000000a00 */
[----:B---3--:R-:W-:-:S06]  /*0cf0*/  @!P0 IMAD.WIDE.U32 R6, R14, 0x4, R6 ;  /* 0x000000040e068825 */ /* 0x008fcc00078e0006 */
[----:B------:R2:W3:Y:S01]  /*0d00*/  @!P0 LDG.E.CONSTANT R7, desc[UR16][R6.64] ;  /* 0x0000001006078981 */ /* 0x0004e2000c1e9900 */
[----:B0-----:R-:W-:-:S06]  /*0d10*/  @!P0 IMAD.WIDE.U32 R10, R14, 0x4, R10 ;  /* 0x000000040e0a8825 */ /* 0x001fcc00078e000a */
[----:B------:R-:W4:Y:S01]  /*0d20*/  @!P0 LDG.E.CONSTANT R11, desc[UR16][R10.64] ;  /* 0x000000100a0b8981 */ /* 0x000f22000c1e9900 */
[----:B-1----:R-:W-:-:S06]  /*0d30*/  @!P0 IMAD.WIDE.U32 R12, R14, 0x4, R12 ;  /* 0x000000040e0c8825 */ /* 0x002fcc00078e000c */
[----:B------:R-:W5:Y:S01]  /*0d40*/  @!P0 LDG.E.CONSTANT R13, desc[UR16][R12.64] ;  /* 0x000000100c0d8981 */ /* 0x000f62000c1e9900 */
[----:B------:R-:W0:Y:S01]  /*0d50*/  S2R R9, SR_CgaCtaId ;  /* 0x0000000000097919 */ /* 0x000e220000008800 */
[----:B------:R-:W-:Y:S01]  /*0d60*/  MOV R0, 0x400 ;  /* 0x0000040000007802 */ /* 0x000fe20000000f00 */
[----:B------:R-:W-:Y:S01]  /*0d70*/  IMAD.SHL.U32 R3, R3, 0x4, RZ ;  /* 0x0000000403037824 */ /* 0x000fe200078e00ff */
[----:B------:R-:W-:Y:S05]  /*0d80*/  WARPSYNC.ALL ;  /* 0x0000000000007948 */ /* 0x000fea0003800000 */
[C---:B------:R-:W-:Y:S01]  /*0d90*/  VIADD R2, R0.reuse, 0x1000 ;  /* 0x0000100000027836 */ /* 0x040fe20000000000 */
[----:B--2---:R-:W-:Y:S01]  /*0da0*/  IADD3 R6, PT, PT, R0, 0x2000, RZ ;  /* 0x0000200000067810 */ /* 0x004fe20007ffe0ff */
[----:B------:R-:W1:Y:S01]  /*0db0*/  LDCU UR13, c[0x0][0x3a0] ;  /* 0x00007400ff0d77ac */ /* 0x000e620008000800 */
[----:B------:R-:W-:-:S02]  /*0dc0*/  LOP3.LUT R3, R3, 0xf80, RZ, 0xc0, !PT ;  /* 0x00000f8003037812 */ /* 0x000fc400078ec0ff */
[----:B------:R-:W-:Y:S02]  /*0dd0*/  R2UR UR12, R14 ;  /* 0x000000000e0c72ca */ /* 0x000fe400000e0000 */
[C---:B0-----:R-:W-:Y:S02]  /*0de0*/  LEA R0, R9.reuse, R0, 0x18 ;  /* 0x0000000009007211 */ /* 0x041fe400078ec0ff */
[C---:B------:R-:W-:Y:S02]  /*0df0*/  LEA R2, R9.reuse, R2, 0x18 ;  /* 0x0000000209027211 */ /* 0x040fe400078ec0ff */
[----:B------:R-:W-:Y:S01]  /*0e00*/  LEA R6, R9, R6, 0x18 ;  /* 0x0000000609067211 */ /* 0x000fe200078ec0ff */
[C---:B------:R-:W-:Y:S02]  /*0e10*/  IMAD.IADD R16, R3.reuse, 0x1, R0 ;  /* 0x0000000103107824 */ /* 0x040fe400078e0200 */
[C---:B------:R-:W-:Y:S02]  /*0e20*/  IMAD.IADD R2, R3.reuse, 0x1, R2 ;  /* 0x0000000103027824 */ /* 0x040fe400078e0202 */
[----:B------:R-:W-:-:S02]  /*0e30*/  IMAD.IADD R6, R3, 0x1, R6 ;  /* 0x0000000103067824 */ /* 0x000fc400078e0206 */
[----:B------:R-:W-:-:S04]  /*0e40*/  UIADD3 UR12, UPT, UPT, UR12, 0x1, URZ ;  /* 0x000000010c0c7890 */ /* 0x000fc8000fffe0ff */
[----:B-1----:R-:W-:-:S06]  /*0e50*/  UISETP.GE.AND UP0, UPT, UR12, UR13, UPT ;  /* 0x0000000d0c00728c */ /* 0x002fcc000bf06270 */
[----:B------:R-:W-:Y:S01]  /*0e60*/  PLOP3.LUT P1, PT, PT, PT, UP0, 0x80, 0x8 ;  /* 0x000000000008781c */ /* 0x000fe20003f2f008 */
[----:B---3--:R0:W-:Y:S04]  /*0e70*/  @!P0 STS [R16], R7 ;  /* 0x0000000710008388 */ /* 0x0081e80000000800 */
[----:B----4-:R0:W-:Y:S04]  /*0e80*/  @!P0 STS [R2], R11 ;  /* 0x0000000b02008388 */ /* 0x0101e80000000800 */
[----:B-----5:R0:W-:Y:S01]  /*0e90*/  @!P0 STS [R6], R13 ;  /* 0x0000000d06008388 */ /* 0x0201e20000000800 */
[----:B------:R-:W-:Y:S06]  /*0ea0*/  BAR.SYNC.DEFER_BLOCKING 0x0 ;  /* 0x0000000000007b1d */ /* 0x000fec0000010000 */
[----:B------:R-:W-:Y:S05]  /*0eb0*/  @P1 EXIT ;  /* 0x000000000000194d */ /* 0x000fea0003800000 */
[----:B------:R1:W2:Y:S01]  /*0ec0*/  LDS R18, [R6] ;  /* 0x0000000006127984 */ /* 0x0002a20000000800 */
[----:B------:R-:W3:Y:S01]  /*0ed0*/  LDCU.128 UR8, c[0x0][0x380] ;  /* 0x00007000ff0877ac */ /* 0x000ee20008000c00 */
[----:B------:R-:W-:Y:S02]  /*0ee0*/  MOV R3, UR12 ;  /* 0x0000000c00037c02 */ /* 0x000fe40008000f00 */
[----:B------:R-:W-:Y:S01]  /*0ef0*/  CS2R R26, SRZ ;  /* 0x00000000001a7805 */ /* 0x000fe2000001ff00 */
[----:B------:R1:W4:Y:S01]  /*0f00*/  LDS R17, [R2] ;  /* 0x0000000002117984 */ /* 0x0003220000000800 */
[----:B------:R-:W5:Y:S01]  /*0f10*/  LDCU.64 UR4, c[0x0][0x390] ;  /* 0x00007200ff0477ac */ /* 0x000f620008000a00 */
[----:B------:R-:W-:Y:S01]  /*0f20*/  IMAD.MOV.U32 R15, RZ, RZ, RZ ;  /* 0x000000ffff0f7224 */ /* 0x000fe200078e00ff */
[----:B------:R-:W-:Y:S01]  /*0f30*/  CS2R R24, SRZ ;  /* 0x0000000000187805 */ /* 0x000fe2000001ff00 */
[----:B0-----:R-:W0:Y:S01]  /*0f40*/  LDS R16, [R16] ;  /* 0x0000000010107984 */ /* 0x001e220000000800 */
[----:B------:R-:W1:Y:S01]  /*0f50*/  LDCU.64 UR14, c[0x0][0x3b0] ;  /* 0x00007600ff0e77ac */ /* 0x000e620008000a00 */
[----:B------:R-:W-:Y:S01]  /*0f60*/  IMAD.WIDE.U32 R4, R3, 0x4, R4 ;  /* 0x0000000403047825 */ /* 0x000fe200078e0004 */
[----:B------:R-:W-:-:S02]  /*0f70*/  CS2R R22, SRZ ;  /* 0x0000000000167805 */ /* 0x000fc4000001ff00 */
[----:B------:R-:W-:Y:S02]  /*0f80*/  CS2R R12, SRZ ;  /* 0x00000000000c7805 */ /* 0x000fe4000001ff00 */
[----:B------:R-:W-:Y:S02]  /*0f90*/  CS2R R10, SRZ ;  /* 0x00000000000a7805 */ /* 0x000fe4000001ff00 */
[----:B------:R-:W-:Y:S01]  /*0fa0*/  CS2R R20, SRZ ;  /* 0x0000000000147805 */ /* 0x000fe2000001ff00 */
[----:B------:R-:W-:Y:S02]  /*0fb0*/  IMAD.MOV.U32 R9, RZ, RZ, RZ ;  /* 0x000000ffff097224 */ /* 0x000fe400078e00ff */
[----:B------:R-:W-:Y:S01]  /*0fc0*/  VIADD R14, R14, -UR13 ;  /* 0x8000000d0e0e7c36 */ /* 0x000fe20008000000 */
[----:B---3--:R-:W-:Y:S02]  /*0fd0*/  UIMAD.WIDE.U32 UR6, UR12, 0x4, UR10 ;  /* 0x000000040c0678a5 */ /* 0x008fe4000f8e000a */
[----:B------:R-:W-:-:S02]  /*0fe0*/  UIMAD.WIDE.U32 UR8, UR12, 0x4, UR8 ;  /* 0x000000040c0878a5 */ /* 0x000fc4000f8e0008 */
[----:B-----5:R-:W-:-:S03]  /*0ff0*/  UIMAD.WIDE.U32 UR4, UR12, 0x4, UR4 ;  /* 0x000000040c0478a5 */ /* 0x020fc6000f8e0004 */
[----:B------:R-:W-:Y:S01]  /*1000*/  UMOV UR12, UR6 ;  /* 0x00000006000c7c82 */ /* 0x000fe20008000000 */
[----:B-1----:R-:W-:Y:S01]  /*1010*/  IADD3 R0, P0, PT, R4, UR14, RZ ;  /* 0x0000000e04007c10 */ /* 0x002fe2000ff1e0ff */
[----:B------:R-:W-:Y:S01]  /*1020*/  UMOV UR13, UR7 ;  /* 0x00000007000d7c82 */ /* 0x000fe20008000000 */
[----:B------:R-:W-:Y:S01]  /*1030*/  UMOV UR10, UR8 ;  /* 0x00000008000a7c82 */ /* 0x000fe20008000000 */
[----:B------:R-:W-:Y:S01]  /*1040*/  UMOV UR14, UR4 ;  /* 0x00000004000e7c82 */ /* 0x000fe20008000000 */
[----:B------:R-:W-:Y:S01]  /*1050*/  IADD3.X R29, PT, PT, R5, UR15, RZ, P0, !PT ;  /* 0x0000000f051d7c10 */ /* 0x000fe200087fe4ff */
[----:B------:R-:W-:Y:S01]  /*1060*/  UMOV UR15, UR5 ;  /* 0x00000005000f7c82 */ /* 0x000fe20008000000 */
[----:B------:R-:W-:-:S07]  /*1070*/  UMOV UR11, UR9 ;  /* 0x00000009000b7c82 */ /* 0x000fce0008000000 */
.L_x_84:
[----:B-1----:R-:W1:Y:S01]  /*1080*/  S2R R28, SR_TID.X ;  /* 0x00000000001c7919 */ /* 0x002e620000002100 */
[----:B------:R-:W-:Y:S01]  /*1090*/  BSSY.RECONVERGENT B0, `(.L_x_66) ;  /* 0x0000018000007945 */ /* 0x000fe20003800200 */
[----:B-1----:R-:W-:-:S13]  /*10a0*/  LOP3.LUT P0, RZ, R28, 0x1f, RZ, 0xc0, !PT ;  /* 0x0000001f1cff7812 */ /* 0x002fda000780c0ff */
[----:B0-----:R-:W-:Y:S05]  /*10b0*/  @P0 BRA `(.L_x_67) ;  /* 0x0000000000540947 */ /* 0x001fea0003800000 */
[----:B------:R-:W-:Y:S01]  /*10c0*/  MOV R2, UR10 ;  /* 0x0000000a00027c02 */ /* 0x000fe20008000f00 */
[----:B------:R-:W-:Y:S01]  /*10d0*/  IMAD.U32 R3, RZ, RZ, UR11 ;  /* 0x0000000bff037e24 */ /* 0x000fe2000f8e00ff */
[----:B------:R-:W-:Y:S01]  /*10e0*/  MOV R6, UR14 ;  /* 0x0000000e00067c02 */ /* 0x000fe20008000f00 */
[----:B------:R-:W-:Y:S02]  /*10f0*/  IMAD.U32 R4, RZ, RZ, UR12 ;  /* 0x0000000cff047e24 */ /* 0x000fe4000f8e00ff */
[----:B------:R-:W-:Y:S01]  /*1100*/  IMAD.U32 R5, RZ, RZ, UR13 ;  /* 0x0000000dff057e24 */ /* 0x000fe2000f8e00ff */
[----:B------:R1:W3:Y:S01]  /*1110*/  LDG.E.CONSTANT R2, desc[UR16][R2.64] ;  /* 0x0000001002027981 */ /* 0x0002e2000c1e9900 */
[----:B------:R-:W-:-:S03]  /*1120*/  IMAD.U32 R7, RZ, RZ, UR15 ;  /* 0x0000000fff077e24 */ /* 0x000fc6000f8e00ff */
[----:B------:R-:W5:Y:S04]  /*1130*/  LDG.E.CONSTANT R4, desc[UR16][R4.64] ;  /* 0x0000001004047981 */ /* 0x000f68000c1e9900 */
[----:B------:R-:W2:Y:S01]  /*1140*/  LDG.E.CONSTANT R6, desc[UR16][R6.64] ;  /* 0x0000001006067981 */ /* 0x000ea2000c1e9900 */
[----:B------:R-:W0:Y:S01]  /*1150*/  S2UR UR5, SR_CgaCtaId ;  /* 0x00000000000579c3 */ /* 0x000e220000008800 */
[----:B------:R-:W-:Y:S02]  /*1160*/  UMOV UR4, 0x400 ;  /* 0x0000040000047882 */ /* 0x000fe40000000000 */
[----:B------:R-:W-:Y:S01]  /*1170*/  UIADD3 UR6, UPT, UPT, UR4, 0x1000, URZ ;  /* 0x0000100004067890 */ /* 0x000fe2000fffe0ff */
[----:B------:R-:W-:Y:S01]  /*1180*/  IMAD.SHL.U32 R30, R28, 0x4, RZ ;  /* 0x000000041c1e7824 */ /* 0x000fe200078e00ff */
[----:B------:R-:W-:-:S04]  /*1190*/  UIADD3 UR7, UPT, UPT, UR4, 0x2000, URZ ;  /* 0x0000200004077890 */ /* 0x000fc8000fffe0ff */
[----:B-1----:R-:W-:Y:S01]  /*11a0*/  LOP3.LUT R3, R30, 0xf80, RZ, 0xc0, !PT ;  /* 0x00000f801e037812 */ /* 0x002fe200078ec0ff */
[----:B0-----:R-:W-:Y:S02]  /*11b0*/  ULEA UR4, UR5, UR4, 0x18 ;  /* 0x0000000405047291 */ /* 0x001fe4000f8ec0ff */
[----:B------:R-:W-:Y:S02]  /*11c0*/  ULEA UR6, UR5, UR6, 0x18 ;  /* 0x0000000605067291 */ /* 0x000fe4000f8ec0ff */
[----:B------:R-:W-:-:S05]  /*11d0*/  ULEA UR7, UR5, UR7, 0x18 ;  /* 0x0000000705077291 */ /* 0x000fca000f8ec0ff */
[----:B---3--:R1:W-:Y:S04]  /*11e0*/  STS [R3+UR4], R2 ;  /* 0x0000000203007988 */ /* 0x0083e80008000804 */
[----:B-----5:R1:W-:Y:S04]  /*11f0*/  STS [R3+UR6], R4 ;  /* 0x0000000403007988 */ /* 0x0203e80008000806 */
[----:B--2---:R1:W-:Y:S02]  /*1200*/  STS [R3+UR7], R6 ;  /* 0x0000000603007988 */ /* 0x0043e40008000807 */
.L_x_67:
[----:B------:R-:W-:Y:S05]  /*1210*/  BSYNC.RECONVERGENT B0 ;  /* 0x0000000000007941 */ /* 0x000fea0003800200 */
.L_x_66:
[----:B------:R-:W3:Y:S08]  /*1220*/  S2UR UR5, SR_CgaCtaId ;  /* 0x00000000000579c3 */ /* 0x000ef00000008800 */
[----:B------:R-:W-:Y:S01]  /*1230*/  BAR.SYNC.DEFER_BLOCKING 0x0 ;  /* 0x0000000000007b1d */ /* 0x000fe20000010000 */
[----:B------:R-:W-:Y:S01]  /*1240*/  IMAD.SHL.U32 R28, R28, 0x4, RZ ;  /* 0x000000041c1c7824 */ /* 0x000fe200078e00ff */
[----:B------:R-:W-:-:S04]  /*1250*/  ISETP.GE.AND P4, PT, R23, R8, PT ;  /* 0x000000081700720c */ /* 0x000fc80003f86270 */
[----:B------:R-:W-:Y:S01]  /*1260*/  UMOV UR4, 0x400 ;  /* 0x0000040000047882 */ /* 0x000fe20000000000 */
[----:B------:R-:W-:Y:S01]  /*1270*/  LOP3.LUT R28, R28, 0xf80, RZ, 0xc0, !PT ;  /* 0x00000f801c1c7812 */ /* 0x000fe200078ec0ff */
[----:B------:R-:W-:Y:S01]  /*1280*/  UIADD3 UR6, UPT, UPT, UR4, 0x1000, URZ ;  /* 0x0000100004067890 */ /* 0x000fe2000fffe0ff */
[----:B------:R-:W-:Y:S01]  /*1290*/  BSSY.RECONVERGENT B0, `(.L_x_68) ;  /* 0x00000a4000007945 */ /* 0x000fe20003800200 */
[----:B---3--:R-:W-:Y:S02]  /*12a0*/  ULEA UR7, UR5, UR4, 0x18 ;  /* 0x0000000405077291 */ /* 0x008fe4000f8ec0ff */
[----:B------:R-:W-:Y:S02]  /*12b0*/  ULEA UR6, UR5, UR6, 0x18 ;  /* 0x0000000605067291 */ /* 0x000fe4000f8ec0ff */
[----:B------:R-:W-:-:S04]  /*12c0*/  UIADD3 UR4, UPT, UPT, UR4, 0x2000, URZ ;  /* 0x0000200004047890 */ /* 0x000fc8000fffe0ff */
[----:B------:R-:W-:Y:S01]  /*12d0*/  ULEA UR4, UR5, UR4, 0x18 ;  /* 0x0000000405047291 */ /* 0x000fe2000f8ec0ff */
[----:B-1----:R-:W2:Y:S04]  /*12e0*/  LDS R3, [R28+UR7] ;  /* 0x000000071c037984 */ /* 0x002ea80008000800 */
[----:B------:R-:W1:Y:S04]  /*12f0*/  LDS R2, [R28+UR6] ;  /* 0x000000061c027984 */ /* 0x000e680008000800 */
[----:B------:R-:W3:Y:S01]  /*1300*/  LDS R4, [R28+UR4] ;  /* 0x000000041c047984 */ /* 0x000ee20008000800 */
[C-C-:B--2---:R-:W-:Y:S01]  /*1310*/  FADD R6, R3.reuse, -R18.reuse ;  /* 0x8000001203067221 */ /* 0x144fe20000000000 */
[C---:B0-----:R-:W-:Y:S01]  /*1320*/  FSETP.GT.AND P1, PT, R3.reuse, R16, PT ;  /* 0x000000100300720b */ /* 0x041fe20003f24000 */
[C---:B-1----:R-:W-:Y:S01]  /*1330*/  FADD R7, R2.reuse, -R18 ;  /* 0x8000001202077221 */ /* 0x042fe20000000000 */
[----:B------:R-:W-:Y:S01]  /*1340*/  FADD R18, R3, -R16 ;  /* 0x8000001003127221 */ /* 0x000fe20000000000 */
[----:B----4-:R-:W-:Y:S01]  /*1350*/  FADD R31, -R2, R17 ;  /* 0x00000011021f7221 */ /* 0x010fe20000000100 */
[----:B------:R-:W-:Y:S01]  /*1360*/  FSETP.GT.AND P3, PT, R17, R2, PT ;  /* 0x000000021100720b */ /* 0x000fe20003f64000 */
[----:B------:R-:W-:Y:S01]  /*1370*/  FADD R5, R3, -R2 ;  /* 0x8000000203057221 */ /* 0x000fe20000000000 */
[----:B------:R-:W-:-:S02]  /*1380*/  IMAD.MOV.U32 R16, RZ, RZ, R3 ;  /* 0x000000ffff107224 */ /* 0x000fc400078e0003 */
[C---:B------:R-:W-:Y:S01]  /*1390*/  FSETP.GT.AND P0, PT, R18.reuse, R31, PT ;  /* 0x0000001f1200720b */ /* 0x040fe20003f04000 */
[----:B------:R-:W-:Y:S01]  /*13a0*/  IMAD.MOV.U32 R17, RZ, RZ, R2 ;  /* 0x000000ffff117224 */ /* 0x000fe200078e0002 */
[C---:B------:R-:W-:Y:S02]  /*13b0*/  FSETP.GT.AND P2, PT, R31.reuse, R18, PT ;  /* 0x000000121f00720b */ /* 0x040fe40003f44000 */
[----:B------:R-:W-:Y:S02]  /*13c0*/  FSEL R31, R31, RZ, P3 ;  /* 0x000000ff1f1f7208 */ /* 0x000fe40001800000 */
[----:B------:R-:W-:Y:S01]  /*13d0*/  FSEL R3, R18, RZ, P0 ;  /* 0x000000ff12037208 */ /* 0x000fe20000000000 */
[----:B---3--:R-:W-:Y:S01]  /*13e0*/  IMAD.MOV.U32 R18, RZ, RZ, R4 ;  /* 0x000000ffff127224 */ /* 0x008fe200078e0004 */
[----:B------:R-:W-:Y:S01]  /*13f0*/  FMNMX3 R7, R5, |R6|, |R7|, !PT ;  /* 0x4000000605077276 */ /* 0x000fe20007800407 */
[----:B------:R-:W-:Y:S01]  /*1400*/  HFMA2 R6, -RZ, RZ, 3.390625, 0 ;  /* 0x42c80000ff067431 */ /* 0x000fe200000001ff */
[----:B------:R-:W-:Y:S01]  /*1410*/  FSEL R2, R31, RZ, P2 ;  /* 0x000000ff1f027208 */ /* 0x000fe20001000000 */
[----:B------:R-:W-:Y:S01]  /*1420*/  IMAD.MOV.U32 R5, RZ, RZ, R29 ;  /* 0x000000ffff057224 */ /* 0x000fe200078e001d */
[----:B------:R-:W-:-:S02]  /*1430*/  FSEL R31, R3, RZ, P1 ;  /* 0x000000ff031f7208 */ /* 0x000fc40000800000 */
[----:B------:R-:W-:Y:S01]  /*1440*/  MOV R4, R0 ;  /* 0x0000000000047202 */ /* 0x000fe20000000f00 */
[----:B------:R-:W-:Y:S06]  /*1450*/  @P4 BRA `(.L_x_69) ;  /* 0x00000004001c4947 */ /* 0x000fec0003800000 */
[----:B------:R-:W-:Y:S02]  /*1460*/  VIADD R23, R23, 0x1 ;  /* 0x0000000117177836 */ /* 0x000fe40000000000 */
[----:B------:R-:W-:Y:S01]  /*1470*/  FADD R9, -R9, R7 ;  /* 0x0000000709097221 */ /* 0x000fe20000000100 */
[----:B------:R-:W-:Y:S01]  /*1480*/  FADD R10, -R10, R31 ;  /* 0x0000001f0a0a7221 */ /* 0x000fe20000000100 */
[----:B------:R-:W-:Y:S01]  /*1490*/  FADD R11, -R11, R2 ;  /* 0x000000020b0b7221 */ /* 0x000fe20000000100 */
[----:B------:R-:W-:Y:S01]  /*14a0*/  ISETP.NE.AND P0, PT, R23, R8, PT ;  /* 0x000000081700720c */ /* 0x000fe20003f05270 */
[----:B------:R-:W-:Y:S01]  /*14b0*/  FADD R29, R20, R9 ;  /* 0x00000009141d7221 */ /* 0x000fe20000000000 */
[C---:B------:R-:W-:Y:S01]  /*14c0*/  FADD R28, R21.reuse, R10 ;  /* 0x0000000a151c7221 */ /* 0x040fe20000000000 */
[----:B------:R-:W-:Y:S02]  /*14d0*/  FADD R7, R22, R11 ;  /* 0x0000000b16077221 */ /* 0x000fe40000000000 */
[----:B------:R-:W-:Y:S01]  /*14e0*/  FADD R0, -R20, R29 ;  /* 0x0000001d14007221 */ /* 0x000fe20000000100 */
[----:B------:R-:W-:Y:S01]  /*14f0*/  FADD R3, -R21, R28 ;  /* 0x0000001c15037221 */ /* 0x000fe20000000100 */
[----:B------:R-:W-:Y:S01]  /*1500*/  FADD R2, -R22, R7 ;  /* 0x0000000716027221 */ /* 0x000fe20000000100 */
[----:B------:R-:W-:-:S02]  /*1510*/  IMAD.MOV.U32 R20, RZ, RZ, R29 ;  /* 0x000000ffff147224 */ /* 0x000fc400078e001d */
[----:B------:R-:W-:Y:S01]  /*1520*/  FADD R9, -R9, R0 ;  /* 0x0000000009097221 */ /* 0x000fe20000000100 */
[----:B------:R-:W-:Y:S01]  /*1530*/  FADD R10, -R10, R3 ;  /* 0x000000030a0a7221 */ /* 0x000fe20000000100 */
[----:B------:R-:W-:Y:S01]  /*1540*/  FADD R11, -R11, R2 ;  /* 0x000000020b0b7221 */ /* 0x000fe20000000100 */
[----:B------:R-:W-:Y:S01]  /*1550*/  MOV R21, R28 ;  /* 0x0000001c00157202 */ /* 0x000fe20000000f00 */
[----:B------:R-:W-:Y:S01]  /*1560*/  IMAD.MOV.U32 R22, RZ, RZ, R7 ;  /* 0x000000ffff167224 */ /* 0x000fe200078e0007 */
[----:B------:R-:W-:Y:S06]  /*1570*/  @P0 BRA `(.L_x_70) ;  /* 0x0000000400d40947 */ /* 0x000fec0003800000 */
[----:B------:R-:W0:Y:S01]  /*1580*/  MUFU.RCP R0, R29 ;  /* 0x0000001d00007308 */ /* 0x000e220000001000 */
[----:B------:R-:W-:Y:S01]  /*1590*/  BSSY.RECONVERGENT B1, `(.L_x_71) ;  /* 0x000000c000017945 */ /* 0x000fe20003800200 */
[----:B------:R-:W-:-:S06]  /*15a0*/  FSETP.NEU.AND P2, PT, R29, RZ, PT ;  /* 0x000000ff1d00720b */ /* 0x000fcc0003f4d000 */
[----:B------:R-:W1:Y:S01]  /*15b0*/  FCHK P0, R6, R29 ;  /* 0x0000001d06007302 */ /* 0x000e620000000000 */
[----:B0-----:R-:W-:-:S04]  /*15c0*/  FFMA R3, -R29, R0, 1 ;  /* 0x3f8000001d037423 */ /* 0x001fc80000000100 */
[----:B------:R-:W-:-:S04]  /*15d0*/  FFMA R0, R0, R3, R0 ;  /* 0x0000000300007223 */ /* 0x000fc80000000000 */
[----:B------:R-:W-:-:S04]  /*15e0*/  FFMA R2, R0, 100, RZ ;  /* 0x42c8000000027823 */ /* 0x000fc800000000ff */
[----:B------:R-:W-:-:S04]  /*15f0*/  FFMA R3, -R29, R2, 100 ;  /* 0x42c800001d037423 */ /* 0x000fc80000000102 */
[----:B------:R-:W-:Y:S01]  /*1600*/  FFMA R0, R0, R3, R2 ;  /* 0x0000000300007223 */ /* 0x000fe20000000002 */
[----:B-1----:R-:W-:Y:S06]  /*1610*/  @!P0 BRA `(.L_x_72) ;  /* 0x00000000000c8947 */ /* 0x002fec0003800000 */
[----:B------:R-:W-:Y:S01]  /*1620*/  IMAD.MOV.U32 R0, RZ, RZ, R29 ;  /* 0x000000ffff007224 */ /* 0x000fe200078e001d */
[----:B------:R-:W-:-:S07]  /*1630*/  MOV R31, 0x1650 ;  /* 0x00001650001f7802 */ /* 0x000fce0000000f00 */
[----:B------:R-:W-:Y:S05]  /*1640*/  CALL.REL.NOINC `($__internal_3_$__cuda_sm3x_div_rn_noftz_f32_slowpath) ;  /* 0x0000000800c87944 */ /* 0x000fea0003c00000 */
.L_x_72:
[----:B------:R-:W-:Y:S05]  /*1650*/  BSYNC.RECONVERGENT B1 ;  /* 0x0000000000017941 */ /* 0x000fea0003800200 */
.L_x_71:
[----:B------:R-:W-:Y:S01]  /*1660*/  FSEL R0, R0, RZ, P2 ;  /* 0x000000ff00007208 */ /* 0x000fe20001000000 */
[----:B------:R-:W-:Y:S01]  /*1670*/  BSSY.RECONVERGENT B1, `(.L_x_73) ;  /* 0x0000017000017945 */ /* 0x000fe20003800200 */
[----:B------:R-:W-:-:S03]  /*1680*/  IMAD.MOV.U32 R3, RZ, RZ, RZ ;  /* 0x000000ffff037224 */ /* 0x000fc600078e00ff */
        /* <DEDUP_REMOVED lines=17> */
[----:B------:R-:W-:Y:S05]  /*17a0*/  CALL.REL.NOINC `($__internal_3_$__cuda_sm3x_div_rn_noftz_f32_slowpath) ;  /* 0x0000000800707944 */ /* 0x000fea0003c00000 */
[----:B------:R-:W-:-:S07]  /*17b0*/  IMAD.MOV.U32 R3, RZ, RZ, R0 ;  /* 0x000000ffff037224 */ /* 0x000fce00078e0000 */
.L_x_76:
[----:B------:R-:W-:Y:S05]  /*17c0*/  BSYNC.RECONVERGENT B2 ;  /* 0x0000000000027941 */ /* 0x000fea0003800200 */
.L_x_75:
[----:B------:R-:W-:-:S07]  /*17d0*/  FMUL R3, |R20|, R3 ;  /* 0x0000000314037220 */ /* 0x000fce0000400200 */
.L_x_74:
[----:B------:R-:W-:Y:S05]  /*17e0*/  BSYNC.RECONVERGENT B1 ;  /* 0x0000000000017941 */ /* 0x000fea0003800200 */
.L_x_73:
[----:B------:R-:W-:Y:S01]  /*17f0*/  FADD R12, -R12, R3 ;  /* 0x000000030c0c7221 */ /* 0x000fe20000000100 */
[----:B------:R-:W-:Y:S02]  /*1800*/  HFMA2 R27, -RZ, RZ, 0, 5.9604644775390625e-08 ;  /* 0x00000001ff1b7431 */ /* 0x000fe400000001ff */
[--C-:B------:R-:W-:Y:S01]  /*1810*/  IMAD.MOV.U32 R20, RZ, RZ, R29.reuse ;  /* 0x000000ffff147224 */ /* 0x100fe200078e001d */
[----:B------:R-:W-:Y:S01]  /*1820*/  MOV R21, R28 ;  /* 0x0000001c00157202 */ /* 0x000fe20000000f00 */
[C---:B------:R-:W-:Y:S01]  /*1830*/  FADD R0, R13.reuse, R12 ;  /* 0x0000000c0d007221 */ /* 0x040fe20000000000 */
[----:B------:R-:W-:Y:S02]  /*1840*/  IMAD.MOV.U32 R26, RZ, RZ, R29 ;  /* 0x000000ffff1a7224 */ /* 0x000fe400078e001d */
[----:B------:R-:W-:Y:S02]  /*1850*/  IMAD.MOV.U32 R24, RZ, RZ, R28 ;  /* 0x000000ffff187224 */ /* 0x000fe400078e001c */
[----:B------:R-:W-:Y:S01]  /*1860*/  FADD R3, -R13, R0 ;  /* 0x000000000d037221 */ /* 0x000fe20000000100 */
[----:B------:R-:W-:-:S02]  /*1870*/  IMAD.MOV.U32 R22, RZ, RZ, R7 ;  /* 0x000000ffff167224 */ /* 0x000fc400078e0007 */
[----:B------:R-:W-:Y:S02]  /*1880*/  IMAD.MOV.U32 R25, RZ, RZ, R7 ;  /* 0x000000ffff197224 */ /* 0x000fe400078e0007 */
[----:B------:R-:W-:Y:S01]  /*1890*/  FADD R12, -R12, R3 ;  /* 0x000000030c0c7221 */ /* 0x000fe20000000100 */
[----:B------:R-:W-:Y:S02]  /*18a0*/  IMAD.MOV.U32 R23, RZ, RZ, R8 ;  /* 0x000000ffff177224 */ /* 0x000fe400078e0008 */
[----:B------:R-:W-:Y:S01]  /*18b0*/  IMAD.MOV.U32 R13, RZ, RZ, R0 ;  /* 0x000000ffff0d7224 */ /* 0x000fe200078e0000 */
[----:B------:R-:W-:Y:S06]  /*18c0*/  BRA `(.L_x_70) ;  /* 0x0000000400007947 */ /* 0x000fec0003800000 */
.L_x_69:
[----:B------:R-:W-:Y:S01]  /*18d0*/  FADD R3, -R19, 1 ;  /* 0x3f80000013037421 */ /* 0x000fe20000000100 */
[----:B------:R-:W-:Y:S03]  /*18e0*/  BSSY.RECONVERGENT B1, `(.L_x_77) ;  /* 0x0000011000017945 */ /* 0x000fe60003800200 */
[-C--:B------:R-:W-:Y:S01]  /*18f0*/  FFMA R29, R26, R3.reuse, R7 ;  /* 0x000000031a1d7223 */ /* 0x080fe20000000007 */
[-C--:B------:R-:W-:Y:S01]  /*1900*/  FFMA R24, R24, R3.reuse, R31 ;  /* 0x0000000318187223 */ /* 0x080fe2000000001f */
[----:B------:R-:W-:Y:S02]  /*1910*/  FFMA R25, R25, R3, R2 ;  /* 0x0000000319197223 */ /* 0x000fe40000000002 */
[----:B------:R-:W0:Y:S01]  /*1920*/  MUFU.RCP R0, R29 ;  /* 0x0000001d00007308 */ /* 0x000e220000001000 */
[----:B------:R-:W-:-:S07]  /*1930*/  FSETP.NEU.AND P2, PT, R29, RZ, PT ;  /* 0x000000ff1d00720b */ /* 0x000fce0003f4d000 */
[----:B------:R-:W1:Y:S01]  /*1940*/  FCHK P0, R6, R29 ;  /* 0x0000001d06007302 */ /* 0x000e620000000000 */
[----:B0-----:R-:W-:-:S04]  /*1950*/  FFMA R7, -R29, R0, 1 ;  /* 0x3f8000001d077423 */ /* 0x001fc80000000100 */
[----:B------:R-:W-:-:S04]  /*1960*/  FFMA R0, R0, R7, R0 ;  /* 0x0000000700007223 */ /* 0x000fc80000000000 */
[----:B------:R-:W-:-:S04]  /*1970*/  FFMA R7, R0, 100, RZ ;  /* 0x42c8000000077823 */ /* 0x000fc800000000ff */
[----:B------:R-:W-:-:S04]  /*1980*/  FFMA R26, -R29, R7, 100 ;  /* 0x42c800001d1a7423 */ /* 0x000fc80000000107 */
[----:B------:R-:W-:Y:S01]  /*1990*/  FFMA R0, R0, R26, R7 ;  /* 0x0000001a00007223 */ /* 0x000fe20000000007 */
[----:B------:R-:W-:Y:S01]  /*19a0*/  IMAD.MOV.U32 R26, RZ, RZ, R29 ;  /* 0x000000ffff1a7224 */ /* 0x000fe200078e001d */
[----:B-1----:R-:W-:Y:S06]  /*19b0*/  @!P0 BRA `(.L_x_78) ;  /* 0x00000000000c8947 */ /* 0x002fec0003800000 */
[----:B------:R-:W-:Y:S02]  /*19c0*/  MOV R0, R29 ;  /* 0x0000001d00007202 */ /* 0x000fe40000000f00 */
[----:B------:R-:W-:-:S07]  /*19d0*/  MOV R31, 0x19f0 ;  /* 0x000019f0001f7802 */ /* 0x000fce0000000f00 */
[----:B------:R-:W-:Y:S05]  /*19e0*/  CALL.REL.NOINC `($__internal_3_$__cuda_sm3x_div_rn_noftz_f32_slowpath) ;  /* 0x0000000400e07944 */ /* 0x000fea0003c00000 */
.L_x_78:
[----:B------:R-:W-:Y:S05]  /*19f0*/  BSYNC.RECONVERGENT B1 ;  /* 0x0000000000017941 */ /* 0x000fea0003800200 */
.L_x_77:
        /* <DEDUP_REMOVED lines=9> */
[----:B------:R-:W-:Y:S07]  /*1a90*/  BSSY.RECONVERGENT B2, `(.L_x_81) ;  /* 0x000000c000027945 */ /* 0x000fee0003800200 */
[----:B------:R-:W1:Y:S01]  /*1aa0*/  FCHK P0, R6, R3 ;  /* 0x0000000306007302 */ /* 0x000e620000000000 */
[----:B0-----:R-:W-:-:S04]  /*1ab0*/  FFMA R7, -R3, R0, 1 ;  /* 0x3f80000003077423 */ /* 0x001fc80000000100 */
[----:B------:R-:W-:Y:S01]  /*1ac0*/  FFMA R0, R0, R7, R0 ;  /* 0x0000000700007223 */ /* 0x000fe20000000000 */
[----:B------:R-:W-:-:S03]  /*1ad0*/  FADD R7, R28, -R31 ;  /* 0x8000001f1c077221 */ /* 0x000fc60000000000 */
[----:B------:R-:W-:-:S04]  /*1ae0*/  FFMA R2, R0, 100, RZ ;  /* 0x42c8000000027823 */ /* 0x000fc800000000ff */
[----:B------:R-:W-:-:S04]  /*1af0*/  FFMA R29, -R3, R2, 100 ;  /* 0x42c80000031d7423 */ /* 0x000fc80000000102 */
[----:B------:R-:W-:Y:S01]  /*1b00*/  FFMA R0, R0, R29, R2 ;  /* 0x0000001d00007223 */ /* 0x000fe20000000002 */
[----:B-1----:R-:W-:Y:S06]  /*1b10*/  @!P0 BRA `(.L_x_82) ;  /* 0x00000000000c8947 */ /* 0x002fec0003800000 */
[----:B------:R-:W-:Y:S01]  /*1b20*/  IMAD.MOV.U32 R0, RZ, RZ, R3 ;  /* 0x000000ffff007224 */ /* 0x000fe200078e0003 */
[----:B------:R-:W-:-:S07]  /*1b30*/  MOV R31, 0x1b50 ;  /* 0x00001b50001f7802 */ /* 0x000fce0000000f00 */
[----:B------:R-:W-:Y:S05]  /*1b40*/  CALL.REL.NOINC `($__internal_3_$__cuda_sm3x_div_rn_noftz_f32_slowpath) ;  /* 0x0000000400887944 */ /* 0x000fea0003c00000 */
.L_x_82:
[----:B------:R-:W-:Y:S05]  /*1b50*/  BSYNC.RECONVERGENT B2 ;  /* 0x0000000000027941 */ /* 0x000fea0003800200 */
.L_x_81:
[----:B------:R-:W-:-:S07]  /*1b60*/  FMUL R7, |R7|, R0 ;  /* 0x0000000007077220 */ /* 0x000fce0000400200 */
.L_x_80:
[----:B------:R-:W-:Y:S05]  /*1b70*/  BSYNC.RECONVERGENT B1 ;  /* 0x0000000000017941 */ /* 0x000fea0003800200 */
.L_x_79:
[----:B------:R-:W-:-:S13]  /*1b80*/  ISETP.GE.AND P0, PT, R27, R8, PT ;  /* 0x000000081b00720c */ /* 0x000fda0003f06270 */
        /* <DEDUP_REMOVED lines=10> */
[----:B------:R-:W-:Y:S02]  /*1c30*/  IMAD.MOV.U32 R13, RZ, RZ, R0 ;  /* 0x000000ffff0d7224 */ /* 0x000fe400078e0000 */
[----:B------:R-:W-:Y:S02]  /*1c40*/  IMAD.MOV.U32 R27, RZ, RZ, R8 ;  /* 0x000000ffff1b7224 */ /* 0x000fe400078e0008 */
[----:B------:R1:W-:Y:S01]  /*1c50*/  STG.E desc[UR16][R4.64], R15 ;  /* 0x0000000f04007986 */ /* 0x0003e2000c101910 */
[----:B------:R-:W-:Y:S05]  /*1c60*/  BRA `(.L_x_70) ;  /* 0x0000000000187947 */ /* 0x000fea0003800000 */
.L_x_83:
[----:B------:R-:W-:Y:S01]  /*1c70*/  I2FP.F32.U32 R2, R8 ;  /* 0x0000000800027245 */ /* 0x000fe20000201000 */
[----:B------:R-:W-:-:S04]  /*1c80*/  FMUL R0, R7, R19 ;  /* 0x0000001307007220 */ /* 0x000fc80000400000 */
[----:B------:R-:W-:-:S04]  /*1c90*/  FADD R2, R2, -1 ;  /* 0xbf80000002027421 */ /* 0x000fc80000000000 */
[----:B------:R-:W-:-:S04]  /*1ca0*/  FMUL R2, R2, R19 ;  /* 0x0000001302027220 */ /* 0x000fc80000400000 */
[----:B------:R-:W-:-:S05]  /*1cb0*/  FFMA R15, R15, R2, R0 ;  /* 0x000000020f0f7223 */ /* 0x000fca0000000000 */
[----:B------:R0:W-:Y:S02]  /*1cc0*/  STG.E desc[UR16][R4.64], R15 ;  /* 0x0000000f04007986 */ /* 0x0001e4000c101910 */
.L_x_70:
[----:B------:R-:W-:Y:S05]  /*1cd0*/  BSYNC.RECONVERGENT B0 ;  /* 0x0000000000007941 */ /* 0x000fea0003800200 */
.L_x_68:
[----:B------:R-:W-:Y:S01]  /*1ce0*/  BAR.SYNC.DEFER_BLOCKING 0x0 ;  /* 0x0000000000007b1d */ /* 0x000fe20000010000 */
[----:B------:R-:W-:Y:S01]  /*1cf0*/  IADD3 R0, P0, PT, R4, 0x4, RZ ;  /* 0x0000000404007810 */ /* 0x000fe20007f1e0ff */
[----:B------:R-:W-:Y:S01]  /*1d00*/  VIADD R14, R14, 0x1 ;  /* 0x000000010e0e7836 */ /* 0x000fe20000000000 */
[----:B------:R-:W-:Y:S02]  /*1d10*/  UIADD3 UR8, UP0, UPT, UR14, 0x4, URZ ;  /* 0x000000040e087890 */ /* 0x000fe4000ff1e0ff */
[----:B------:R-:W-:Y:S01]  /*1d20*/  IADD3.X R29, PT, PT, RZ, R5, RZ, P0, !PT ;  /* 0x00000005ff1d7210 */ /* 0x000fe200007fe4ff */
[----:B------:R-:W-:Y:S01]  /*1d30*/  UIADD3 UR6, UP1, UPT, UR12, 0x4, URZ ;  /* 0x000000040c067890 */ /* 0x000fe2000ff3e0ff */
[----:B------:R-:W-:Y:S01]  /*1d40*/  ISETP.NE.AND P0, PT, R14, -0x1, PT ;  /* 0xffffffff0e00780c */ /* 0x000fe20003f05270 */
[----:B------:R-:W-:Y:S02]  /*1d50*/  UIADD3 UR4, UP2, UPT, UR10, 0x4, URZ ;  /* 0x000000040a047890 */ /* 0x000fe4000ff5e0ff */
[----:B------:R-:W-:-:S02]  /*1d60*/  UIADD3.X UR9, UPT, UPT, URZ, UR15, URZ, UP0, !UPT ;  /* 0x0000000fff097290 */ /* 0x000fc400087fe4ff */
[----:B------:R-:W-:Y:S02]  /*1d70*/  UIADD3.X UR7, UPT, UPT, URZ, UR13, URZ, UP1, !UPT ;  /* 0x0000000dff077290 */ /* 0x000fe40008ffe4ff */
[----:B------:R-:W-:-:S06]  /*1d80*/  UIADD3.X UR5, UPT, UPT, URZ, UR11, URZ, UP2, !UPT ;  /* 0x0000000bff057290 */ /* 0x000fcc00097fe4ff */
[----:B------:R-:W-:Y:S06]  /*1d90*/  @!P0 EXIT ;  /* 0x000000000000894d */ /* 0x000fec0003800000 */
[----:B------:R-:W-:Y:S01]  /*1da0*/  UMOV UR14, UR8 ;  /* 0x00000008000e7c82 */ /* 0x000fe20008000000 */
[----:B------:R-:W-:Y:S01]  /*1db0*/  UMOV UR15, UR9 ;  /* 0x00000009000f7c82 */ /* 0x000fe20008000000 */
[----:B------:R-:W-:Y:S01]  /*1dc0*/  UMOV UR12, UR6 ;  /* 0x00000006000c7c82 */ /* 0x000fe20008000000 */
[----:B------:R-:W-:Y:S01]  /*1dd0*/  UMOV UR13, UR7 ;  /* 0x00000007000d7c82 */ /* 0x000fe20008000000 */
[----:B------:R-:W-:Y:S01]  /*1de0*/  UMOV UR10, UR4 ;  /* 0x00000004000a7c82 */ /* 0x000fe20008000000 */
[----:B------:R-:W-:Y:S01]  /*1df0*/  UMOV UR11, UR5 ;  /* 0x00000005000b7c82 */ /* 0x000fe20008000000 */
[----:B------:R-:W-:Y:S05]  /*1e00*/  BRA `(.L_x_84) ;  /* 0xfffffff0009c7947 */ /* 0x000fea000383ffff */
        .weak           $__internal_2_$__cuda_sm20_rcp_rn_f32_slowpath
        .type           $__internal_2_$__cuda_sm20_rcp_rn_f32_slowpath,@function
        .size           $__internal_2_$__cuda_sm20_rcp_rn_f32_slowpath,($__internal_3_$__cuda_sm3x_div_rn_noftz_f32_slowpath - $__internal_2_$__cuda_sm20_rcp_rn_f32_slowpath)
$__internal_2_$__cuda_sm20_rcp_rn_f32_slowpath:
[----:B------:R-:W-:Y:S01]  /*1e10*/  IMAD.SHL.U32 R2, R0, 0x2, RZ ;  /* 0x0000000200027824 */ /* 0x000fe200078e00ff */
[----:B------:R-:W-:Y:S04]  /*1e20*/  BSSY.RECONVERGENT B1, `(.L_x_85) ;  /* 0x0000030000017945 */ /* 0x000fe80003800200 */
[----:B------:R-:W-:-:S04]  /*1e30*/  SHF.R.U32.HI R2, RZ, 0x18, R2 ;  /* 0x00000018ff027819 */ /* 0x000fc80000011602 */
[----:B------:R-:W-:-:S13]  /*1e40*/  ISETP.NE.U32.AND P0, PT, R2, RZ, PT ;  /* 0x000000ff0200720c */ /* 0x000fda0003f05070 */
[----:B------:R-:W-:Y:S05]  /*1e50*/  @P0 BRA `(.L_x_86) ;  /* 0x0000000000280947 */ /* 0x000fea0003800000 */
[----:B------:R-:W-:-:S05]  /*1e60*/  IMAD.SHL.U32 R2, R0, 0x2, RZ ;  /* 0x0000000200027824 */ /* 0x000fca00078e00ff */
[----:B------:R-:W-:-:S13]  /*1e70*/  ISETP.NE.AND P0, PT, R2, RZ, PT ;  /* 0x000000ff0200720c */ /* 0x000fda0003f05270 */
[----:B------:R-:W-:Y:S01]  /*1e80*/  @P0 FFMA R7, R0, 1.84467440737095516160e+19, RZ ;  /* 0x5f80000000070823 */ /* 0x000fe200000000ff */
[----:B------:R-:W-:Y:S08]  /*1e90*/  @!P0 MUFU.RCP R6, R0 ;  /* 0x0000000000068308 */ /* 0x000ff00000001000 */
[----:B------:R-:W0:Y:S02]  /*1ea0*/  @P0 MUFU.RCP R2, R7 ;  /* 0x0000000700020308 */ /* 0x000e240000001000 */
[----:B0-----:R-:W-:-:S04]  /*1eb0*/  @P0 FFMA R9, R7, R2, -1 ;  /* 0xbf80000007090423 */ /* 0x001fc80000000002 */
[----:B------:R-:W-:-:S04]  /*1ec0*/  @P0 FADD.FTZ R9, -R9, -RZ ;  /* 0x800000ff09090221 */ /* 0x000fc80000010100 */
[----:B------:R-:W-:-:S04]  /*1ed0*/  @P0 FFMA R2, R2, R9, R2 ;  /* 0x0000000902020223 */ /* 0x000fc80000000002 */
[----:B------:R-:W-:Y:S01]  /*1ee0*/  @P0 FFMA R6, R2, 1.84467440737095516160e+19, RZ ;  /* 0x5f80000002060823 */ /* 0x000fe200000000ff */
[----:B------:R-:W-:Y:S06]  /*1ef0*/  BRA `(.L_x_87) ;  /* 0x0000000000887947 */ /* 0x000fec0003800000 */
.L_x_86:
[----:B------:R-:W-:-:S04]  /*1f00*/  IADD3 R6, PT, PT, R2, -0xfd, RZ ;  /* 0xffffff0302067810 */ /* 0x000fc80007ffe0ff */
[----:B------:R-:W-:-:S13]  /*1f10*/  ISETP.GT.U32.AND P0, PT, R6, 0x1, PT ;  /* 0x000000010600780c */ /* 0x000fda0003f04070 */
[----:B------:R-:W-:Y:S05]  /*1f20*/  @P0 BRA `(.L_x_88) ;  /* 0x0000000000780947 */ /* 0x000fea0003800000 */
[----:B------:R-:W-:Y:S01]  /*1f30*/  LOP3.LUT R7, R0, 0x7fffff, RZ, 0xc0, !PT ;  /* 0x007fffff00077812 */ /* 0x000fe200078ec0ff */
[----:B------:R-:W-:Y:S02]  /*1f40*/  IMAD.MOV.U32 R15, RZ, RZ, 0x3 ;  /* 0x00000003ff0f7424 */ /* 0x000fe400078e00ff */
[----:B------:R-:W-:Y:S01]  /*1f50*/  VIADD R2, R2, 0xffffff04 ;  /* 0xffffff0402027836 */ /* 0x000fe20000000000 */
[----:B------:R-:W-:Y:S02]  /*1f60*/  LOP3.LUT R7, R7, 0x3f800000, RZ, 0xfc, !PT ;  /* 0x3f80000007077812 */ /* 0x000fe400078efcff */
[----:B------:R-:W-:Y:S02]  /*1f70*/  SHF.L.U32 R12, R15, R6, RZ ;  /* 0x000000060f0c7219 */ /* 0x000fe400000006ff */
[----:B------:R-:W0:Y:S02]  /*1f80*/  MUFU.RCP R10, R7 ;  /* 0x00000007000a7308 */ /* 0x000e240000001000 */
        /* <DEDUP_REMOVED lines=8> */
[----:B------:R-:W-:-:S03]  /*2010*/  LOP3.LUT R7, R12, R9, RZ, 0xc0, !PT ;  /* 0x000000090c077212 */ /* 0x000fc600078ec0ff */
[----:B------:R-:W-:Y:S01]  /*2020*/  IMAD.MOV R10, RZ, RZ, -R10 ;  /* 0x000000ffff0a7224 */ /* 0x000fe200078e0a0a */
[----:B------:R-:W-:-:S04]  /*2030*/  SHF.R.U32.HI R7, RZ, R6, R7 ;  /* 0x00000006ff077219 */ /* 0x000fc80000011607 */
[--C-:B------:R-:W-:Y:S02]  /*2040*/  LOP3.LUT P1, RZ, R10, R6, R9.reuse, 0xf8, !PT ;  /* 0x000000060aff7212 */ /* 0x100fe4000782f809 */
[C---:B------:R-:W-:Y:S02]  /*2050*/  LOP3.LUT P0, RZ, R7.reuse, 0x1, RZ, 0xc0, !PT ;  /* 0x0000000107ff7812 */ /* 0x040fe4000780c0ff */
[----:B------:R-:W-:Y:S02]  /*2060*/  LOP3.LUT P2, RZ, R7, 0x2, RZ, 0xc0, !PT ;  /* 0x0000000207ff7812 */ /* 0x000fe4000784c0ff */
[----:B------:R-:W-:Y:S02]  /*2070*/  SHF.R.U32.HI R9, RZ, R2, R9 ;  /* 0x00000002ff097219 */ /* 0x000fe40000011609 */
[----:B------:R-:W-:Y:S02]  /*2080*/  PLOP3.LUT P0, PT, P0, P1, P2, 0xe0, 0x0 ;  /* 0x000000000000781c */ /* 0x000fe40000703c20 */
[----:B------:R-:W-:-:S02]  /*2090*/  LOP3.LUT P1, RZ, R0, 0x7fffff, RZ, 0xc0, !PT ;  /* 0x007fffff00ff7812 */ /* 0x000fc4000782c0ff */
[----:B------:R-:W-:-:S04]  /*20a0*/  SEL R6, RZ, 0x1, !P0 ;  /* 0x00000001ff067807 */ /* 0x000fc80004000000 */
[----:B------:R-:W-:-:S04]  /*20b0*/  IADD3 R6, PT, PT, -R6, RZ, RZ ;  /* 0x000000ff06067210 */ /* 0x000fc80007ffe1ff */
[----:B------:R-:W-:-:S13]  /*20c0*/  ISETP.GE.AND P0, PT, R6, RZ, PT ;  /* 0x000000ff0600720c */ /* 0x000fda0003f06270 */
[----:B------:R-:W-:-:S05]  /*20d0*/  @!P0 VIADD R9, R9, 0x1 ;  /* 0x0000000109098836 */ /* 0x000fca0000000000 */
[----:B------:R-:W-:-:S04]  /*20e0*/  @!P1 SHF.L.U32 R9, R9, 0x1, RZ ;  /* 0x0000000109099819 */ /* 0x000fc800000006ff */
[----:B------:R-:W-:Y:S01]  /*20f0*/  LOP3.LUT R6, R9, 0x80000000, R0, 0xf8, !PT ;  /* 0x8000000009067812 */ /* 0x000fe200078ef800 */
[----:B------:R-:W-:Y:S06]  /*2100*/  BRA `(.L_x_87) ;  /* 0x0000000000047947 */ /* 0x000fec0003800000 */
.L_x_88:
[----:B------:R0:W1:Y:S02]  /*2110*/  MUFU.RCP R6, R0 ;  /* 0x0000000000067308 */ /* 0x0000640000001000 */
.L_x_87:
[----:B------:R-:W-:Y:S05]  /*2120*/  BSYNC.RECONVERGENT B1 ;  /* 0x0000000000017941 */ /* 0x000fea0003800200 */
.L_x_85:
[----:B------:R-:W-:Y:S02]  /*2130*/  HFMA2 R7, -RZ, RZ, 0, 0 ;  /* 0x00000000ff077431 */ /* 0x000fe400000001ff */
[----:B-1----:R-:W-:Y:S02]  /*2140*/  IMAD.MOV.U32 R19, RZ, RZ, R6 ;  /* 0x000000ffff137224 */ /* 0x002fe400078e0006 */
[----:B------:R-:W-:-:S04]  /*2150*/  IMAD.MOV.U32 R6, RZ, RZ, R13 ;  /* 0x000000ffff067224 */ /* 0x000fc800078e000d */
[----:B0-----:R-:W-:Y:S05]  /*2160*/  RET.REL.NODEC R6 `(adx_batch_f32) ;  /* 0xffffffdc06a47950 */ /* 0x001fea0003c3ffff */
        .weak           $__internal_3_$__cuda_sm3x_div_rn_noftz_f32_slowpath
        .type           $__internal_3_$__cuda_sm3x_div_rn_noftz_f32_slowpath,@function
        .size           $__internal_3_$__cuda_sm3x_div_rn_noftz_f32_slowpath,(.L_x_106 - $__internal_3_$__cuda_sm3x_div_rn_noftz_f32_slowpath)
$__internal_3_$__cuda_sm3x_div_rn_noftz_f32_slowpath:
[----:B------:R-:W-:Y:S01]  /*2170*/  SHF.R.U32.HI R30, RZ, 0x17, R0 ;  /* 0x00000017ff1e7819 */ /* 0x000fe20000011600 */
[----:B------:R-:W-:Y:S01]  /*2180*/  BSSY.RECONVERGENT B3, `(.L_x_89) ;  /* 0x0000066000037945 */ /* 0x000fe20003800200 */
[----:B------:R-:W-:Y:S02]  /*2190*/  SHF.R.U32.HI R2, RZ, 0x17, R6 ;  /* 0x00000017ff027819 */ /* 0x000fe40000011606 */
[----:B------:R-:W-:Y:S02]  /*21a0*/  LOP3.LUT R30, R30, 0xff, RZ, 0xc0, !PT ;  /* 0x000000ff1e1e7812 */ /* 0x000fe400078ec0ff */
[----:B------:R-:W-:Y:S02]  /*21b0*/  LOP3.LUT R2, R2, 0xff, RZ, 0xc0, !PT ;  /* 0x000000ff02027812 */ /* 0x000fe400078ec0ff */
[----:B------:R-:W-:Y:S01]  /*21c0*/  MOV R32, 0x42c80000 ;  /* 0x42c8000000207802 */ /* 0x000fe20000000f00 */
[----:B------:R-:W-:Y:S02]  /*21d0*/  VIADD R34, R30, 0xffffffff ;  /* 0xffffffff1e227836 */ /* 0x000fe40000000000 */
[----:B------:R-:W-:-:S03]  /*21e0*/  VIADD R33, R2, 0xffffffff ;  /* 0xffffffff02217836 */ /* 0x000fc60000000000 */
[----:B------:R-:W-:-:S04]  /*21f0*/  ISETP.GT.U32.AND P0, PT, R34, 0xfd, PT ;  /* 0x000000fd2200780c */ /* 0x000fc80003f04070 */
[----:B------:R-:W-:-:S13]  /*2200*/  ISETP.GT.U32.OR P0, PT, R33, 0xfd, P0 ;  /* 0x000000fd2100780c */ /* 0x000fda0000704470 */
[----:B------:R-:W-:Y:S01]  /*2210*/  @!P0 IMAD.MOV.U32 R2, RZ, RZ, RZ ;  /* 0x000000ffff028224 */ /* 0x000fe200078e00ff */
[----:B------:R-:W-:Y:S06]  /*2220*/  @!P0 BRA `(.L_x_90) ;  /* 0x0000000000608947 */ /* 0x000fec0003800000 */
[----:B------:R-:W-:Y:S01]  /*2230*/  IMAD.MOV.U32 R3, RZ, RZ, 0x42c80000 ;  /* 0x42c80000ff037424 */ /* 0x000fe200078e00ff */
        /* <DEDUP_REMOVED lines=19> */
[----:B------:R-:W-:Y:S02]  /*2370*/  @!P0 IMAD.MOV.U32 R2, RZ, RZ, -0x40 ;  /* 0xffffffc0ff028424 */ /* 0x000fe400078e00ff */
[----:B------:R-:W-:Y:S01]  /*2380*/  @!P0 FFMA R32, R3, 1.84467440737095516160e+19, RZ ;  /* 0x5f80000003208823 */ /* 0x000fe200000000ff */
[----:B------:R-:W-:Y:S01]  /*2390*/  @!P1 FFMA R0, R0, 1.84467440737095516160e+19, RZ ;  /* 0x5f80000000009823 */ /* 0x000fe200000000ff */
[----:B------:R-:W-:-:S07]  /*23a0*/  @!P1 VIADD R2, R2, 0x40 ;  /* 0x0000004002029836 */ /* 0x000fce0000000000 */
.L_x_90:
[----:B------:R-:W-:Y:S01]  /*23b0*/  LEA R3, R30, 0xc0800000, 0x17 ;  /* 0xc08000001e037811 */ /* 0x000fe200078eb8ff */
[----:B------:R-:W-:Y:S03]  /*23c0*/  BSSY.RECONVERGENT B4, `(.L_x_95) ;  /* 0x0000038000047945 */ /* 0x000fe60003800200 */
[----:B------:R-:W-:Y:S02]  /*23d0*/  IADD3 R36, PT, PT, -R3, R0, RZ ;  /* 0x0000000003247210 */ /* 0x000fe40007ffe1ff */
[----:B------:R-:W-:Y:S02]  /*23e0*/  SHF.R.U32.HI R0, RZ, 0x17, R6 ;  /* 0x00000017ff007819 */ /* 0x000fe40000011606 */
[----:B------:R-:W0:Y:S01]  /*23f0*/  MUFU.RCP R34, R36 ;  /* 0x0000002400227308 */ /* 0x000e220000001000 */
[----:B------:R-:W-:Y:S01]  /*2400*/  FADD.FTZ R35, -R36, -RZ ;  /* 0x800000ff24237221 */ /* 0x000fe20000010100 */
[----:B------:R-:W-:-:S05]  /*2410*/  LOP3.LUT R0, R0, 0xff, RZ, 0xc0, !PT ;  /* 0x000000ff00007812 */ /* 0x000fca00078ec0ff */
[----:B------:R-:W-:-:S04]  /*2420*/  VIADD R33, R0, 0xffffff81 ;  /* 0xffffff8100217836 */ /* 0x000fc80000000000 */
[C---:B------:R-:W-:Y:S01]  /*2430*/  IMAD R0, R33.reuse, -0x800000, R32 ;  /* 0xff80000021007824 */ /* 0x040fe200078e0220 */
[----:B------:R-:W-:Y:S01]  /*2440*/  IADD3 R33, PT, PT, R33, 0x7f, -R30 ;  /* 0x0000007f21217810 */ /* 0x000fe20007ffe81e */
[----:B0-----:R-:W-:-:S04]  /*2450*/  FFMA R3, R34, R35, 1 ;  /* 0x3f80000022037423 */ /* 0x001fc80000000023 */
[----:B------:R-:W-:Y:S02]  /*2460*/  IMAD.IADD R33, R33, 0x1, R2 ;  /* 0x0000000121217824 */ /* 0x000fe400078e0202 */
        /* <DEDUP_REMOVED lines=8> */
[----:B------:R-:W-:-:S05]  /*24f0*/  IADD3 R2, PT, PT, R2, R33, RZ ;  /* 0x0000002102027210 */ /* 0x000fca0007ffe0ff */
[----:B------:R-:W-:-:S05]  /*2500*/  VIADD R30, R2, 0xffffffff ;  /* 0xffffffff021e7836 */ /* 0x000fca0000000000 */
        /* <DEDUP_REMOVED lines=9> */
[CCC-:B------:R-:W-:Y:S01]  /*25a0*/  FFMA.RZ R33, R32.reuse, R34.reuse, R3.reuse ;  /* 0x0000002220217223 */ /* 0x1c0fe2000000c003 */
[CCC-:B------:R-:W-:Y:S01]  /*25b0*/  FFMA.RP R30, R32.reuse, R34.reuse, R3.reuse ;  /* 0x00000022201e7223 */ /* 0x1c0fe20000008003 */
[----:B------:R-:W-:Y:S01]  /*25c0*/  FFMA.RM R3, R32, R34, R3 ;  /* 0x0000002220037223 */ /* 0x000fe20000004003 */
[C---:B------:R-:W-:Y:S01]  /*25d0*/  VIADD R32, R2.reuse, 0x20 ;  /* 0x0000002002207836 */ /* 0x040fe20000000000 */
[C---:B------:R-:W-:Y:S02]  /*25e0*/  ISETP.NE.AND P3, PT, R2.reuse, RZ, PT ;  /* 0x000000ff0200720c */ /* 0x040fe40003f65270 */
[----:B------:R-:W-:Y:S02]  /*25f0*/  LOP3.LUT R33, R33, 0x7fffff, RZ, 0xc0, !PT ;  /* 0x007fffff21217812 */ /* 0x000fe400078ec0ff */
[----:B------:R-:W-:Y:S02]  /*2600*/  ISETP.NE.AND P1, PT, R2, RZ, PT ;  /* 0x000000ff0200720c */ /* 0x000fe40003f25270 */
        /* <DEDUP_REMOVED lines=11> */
[----:B------:R-:W-:-:S05]  /*26c0*/  LOP3.LUT R3, R3, R2, RZ, 0xc0, !PT ;  /* 0x0000000203037212 */ /* 0x000fca00078ec0ff */
[----:B------:R-:W-:-:S05]  /*26d0*/  IMAD.IADD R3, R30, 0x1, R3 ;  /* 0x000000011e037824 */ /* 0x000fca00078e0203 */
[----:B------:R-:W-:Y:S01]  /*26e0*/  LOP3.LUT R0, R3, R0, RZ, 0xfc, !PT ;  /* 0x0000000003007212 */ /* 0x000fe200078efcff */
[----:B------:R-:W-:Y:S06]  /*26f0*/  BRA `(.L_x_98) ;  /* 0x0000000000107947 */ /* 0x000fec0003800000 */
.L_x_97:
[----:B------:R-:W-:-:S04]  /*2700*/  LOP3.LUT R0, R0, 0x80000000, RZ, 0xc0, !PT ;  /* 0x8000000000007812 */ /* 0x000fc800078ec0ff */
[----:B------:R-:W-:Y:S01]  /*2710*/  LOP3.LUT R0, R0, 0x7f800000, RZ, 0xfc, !PT ;  /* 0x7f80000000007812 */ /* 0x000fe200078efcff */
[----:B------:R-:W-:Y:S06]  /*2720*/  BRA `(.L_x_98) ;  /* 0x0000000000047947 */ /* 0x000fec0003800000 */
.L_x_96:
[----:B------:R-:W-:-:S07]  /*2730*/  IMAD R0, R33, 0x800000, R0 ;  /* 0x0080000021007824 */ /* 0x000fce00078e0200 */
.L_x_98:
[----:B------:R-:W-:Y:S05]  /*2740*/  BSYNC.RECONVERGENT B4 ;  /* 0x0000000000047941 */ /* 0x000fea0003800200 */
.L_x_95:
[----:B------:R-:W-:Y:S05]  /*2750*/  BRA `(.L_x_99) ;  /* 0x0000000000207947 */ /* 0x000fea0003800000 */
.L_x_94:
[----:B------:R-:W-:-:S04]  /*2760*/  LOP3.LUT R0, R0, 0x80000000, R32, 0x48, !PT ;  /* 0x8000000000007812 */ /* 0x000fc800078e4820 */
[----:B------:R-:W-:Y:S01]  /*2770*/  LOP3.LUT R0, R0, 0x7f800000, RZ, 0xfc, !PT ;  /* 0x7f80000000007812 */ /* 0x000fe200078efcff */
[----:B------:R-:W-:Y:S06]  /*2780*/  BRA `(.L_x_99) ;  /* 0x0000000000147947 */ /* 0x000fec0003800000 */
.L_x_93:
[----:B------:R-:W-:Y:S01]  /*2790*/  LOP3.LUT R0, R0, 0x80000000, R32, 0x48, !PT ;  /* 0x8000000000007812 */ /* 0x000fe200078e4820 */
[----:B------:R-:W-:Y:S06]  /*27a0*/  BRA `(.L_x_99) ;  /* 0x00000000000c7947 */ /* 0x000fec0003800000 */
.L_x_92:
[----:B------:R-:W0:Y:S01]  /*27b0*/  MUFU.RSQ R0, -QNAN ;  /* 0xffc0000000007908 */ /* 0x000e220000001400 */
[----:B------:R-:W-:Y:S05]  /*27c0*/  BRA `(.L_x_99) ;  /* 0x0000000000047947 */ /* 0x000fea0003800000 */
.L_x_91:
[----:B------:R-:W-:-:S07]  /*27d0*/  FADD.FTZ R0, R3, R0 ;  /* 0x0000000003007221 */ /* 0x000fce0000010000 */
.L_x_99:
[----:B------:R-:W-:Y:S05]  /*27e0*/  BSYNC.RECONVERGENT B3 ;  /* 0x0000000000037941 */ /* 0x000fea0003800200 */
.L_x_89:
[----:B------:R-:W-:Y:S01]  /*27f0*/  MOV R2, R31 ;  /* 0x0000001f00027202 */ /* 0x000fe20000000f00 */
[----:B------:R-:W-:-:S04]  /*2800*/  IMAD.MOV.U32 R3, RZ, RZ, 0x0 ;  /* 0x00000000ff037424 */ /* 0x000fc800078e00ff */
[----:B0-----:R-:W-:Y:S05]  /*2810*/  RET.REL.NODEC R2 `(adx_batch_f32) ;  /* 0xffffffd402f87950 */ /* 0x001fea0003c3ffff */
.L_x_100:
        /* <DEDUP_REMOVED lines=14> */
.L_x_106:


//--------------------- .text.fill_nan_f32        --------------------------
	.section	.text.fill_nan_f32,"ax",@progbits
	.align	128
        .global         fill_nan_f32
        .type           fill_nan_f32,@function
        .size           fill_nan_f32,(.L_x_109 - fill_nan_f32)
        .other          fill_nan_f32,@"STO_CUDA_ENTRY STV_DEFAULT"
fill_nan_f32:
.text.fill_nan_f32:
[----:B------:R-:W-:Y:S01]  /*0000*/  LDC R1, c[0x0][0x37c] ;  /* 0x0000df00ff017b82 */ /* 0x000fe20000000800 */
[----:B------:R-:W0:Y:S07]  /*0010*/  S2R R3, SR_TID.X ;  /* 0x0000000000037919 */ /* 0x000e2e0000002100 */
[----:B------:R-:W0:Y:S01]  /*0020*/  S2UR UR4, SR_CTAID.X ;  /* 0x00000000000479c3 */ /* 0x000e220000002500 */
[----:B------:R-:W1:Y:S07]  /*0030*/  LDCU.64 UR8, c[0x0][0x388] ;  /* 0x00007100ff0877ac */ /* 0x000e6e0008000a00 */
[----:B------:R-:W0:Y:S02]  /*0040*/  LDC R2, c[0x0][0x360] ;  /* 0x0000d800ff027b82 */ /* 0x000e240000000800 */
[----:B0-----:R-:W-:-:S05]  /*0050*/  IMAD R0, R2, UR4, R3 ;  /* 0x0000000402007c24 */ /* 0x001fca000f8e0203 */
[----:B-1----:R-:W-:-:S04]  /*0060*/  ISETP.GE.U32.AND P0, PT, R0, UR8, PT ;  /* 0x0000000800007c0c */ /* 0x002fc8000bf06070 */
[----:B------:R-:W-:-:S13]  /*0070*/  ISETP.GE.U32.AND.EX P0, PT, RZ, UR9, PT, P0 ;  /* 0x00000009ff007c0c */ /* 0x000fda000bf06100 */
[----:B------:R-:W-:Y:S05]  /*0080*/  @P0 EXIT ;  /* 0x000000000000094d */ /* 0x000fea0003800000 */
[----:B------:R-:W0:Y:S01]  /*0090*/  LDCU UR4, c[0x0][0x370] ;  /* 0x00006e00ff0477ac */ /* 0x000e220008000800 */
[----:B------:R-:W-:Y:S02]  /*00a0*/  IMAD.MOV.U32 R5, RZ, RZ, R0 ;  /* 0x000000ffff057224 */ /* 0x000fe400078e0000 */
[----:B------:R-:W-:Y:S01]  /*00b0*/  IMAD.MOV.U32 R4, RZ, RZ, RZ ;  /* 0x000000ffff047224 */ /* 0x000fe200078e00ff */
[----:B------:R-:W1:Y:S01]  /*00c0*/  LDCU.64 UR6, c[0x0][0x358] ;  /* 0x00006b00ff0677ac */ /* 0x000e620008000a00 */
[----:B------:R-:W-:Y:S01]  /*00d0*/  IMAD.MOV.U32 R7, RZ, RZ, 0x7fc00000 ;  /* 0x7fc00000ff077424 */ /* 0x000fe200078e00ff */
[----:B------:R-:W2:Y:S01]  /*00e0*/  LDCU.64 UR10, c[0x0][0x380] ;  /* 0x00007000ff0a77ac */ /* 0x000ea20008000a00 */
[----:B0-----:R-:W-:-:S07]  /*00f0*/  IMAD R0, R2, UR4, RZ ;  /* 0x0000000402007c24 */ /* 0x001fce000f8e02ff */
.L_x_101:
[----:B--2---:R-:W-:-:S04]  /*0100*/  LEA R2, P0, R5, UR10, 0x2 ;  /* 0x0000000a05027c11 */ /* 0x004fc8000f8010ff */
[----:B------:R-:W-:Y:S02]  /*0110*/  LEA.HI.X R3, R5, UR11, R4, 0x2, P0 ;  /* 0x0000000b05037c11 */ /* 0x000fe400080f1404 */
[----:B------:R-:W-:-:S03]  /*0120*/  IADD3 R5, P0, PT, R0, R5, RZ ;  /* 0x0000000500057210 */ /* 0x000fc60007f1e0ff */
[----:B-1----:R0:W-:Y:S02]  /*0130*/  STG.E desc[UR6][R2.64], R7 ;  /* 0x0000000702007986 */ /* 0x0021e4000c101906 */
[----:B------:R-:W-:Y:S01]  /*0140*/  IMAD.X R4, RZ, RZ, R4, P0 ;  /* 0x000000ffff047224 */ /* 0x000fe200000e0604 */
[----:B------:R-:W-:-:S04]  /*0150*/  ISETP.GE.U32.AND P0, PT, R5, UR8, PT ;  /* 0x0000000805007c0c */ /* 0x000fc8000bf06070 */
[----:B------:R-:W-:-:S13]  /*0160*/  ISETP.GE.U32.AND.EX P0, PT, R4, UR9, PT, P0 ;  /* 0x0000000904007c0c */ /* 0x000fda000bf06100 */
[----:B0-----:R-:W-:Y:S05]  /*0170*/  @!P0 BRA `(.L_x_101) ;  /* 0xfffffffc00e08947 */ /* 0x001fea000383ffff */
[----:B------:R-:W-:Y:S05]  /*0180*/  EXIT ;  /* 0x000000000000794d */ /* 0x000fea0003800000 */
.L_x_102:
        /* <DEDUP_REMOVED lines=15> */
.L_x_109:


//--------------------- .nv.shared.reserved.0     --------------------------
	.section	.nv.shared.reserved.0,"aw",@nobits
	.weak		__nv_reservedSMEM_offset_0_alias
	.size		__nv_reservedSMEM_offset_0_alias, 0, 64
	.other		__nv_reservedSMEM_offset_0_alias,@"STO_CUDA_RESERVED_SHARED STV_DEFAULT"
__nv_reservedSMEM_offset_0_alias:
	.zero		0
	.zero		64


//--------------------- .nv.shared.adx_batch_f32  --------------------------
	.section	.nv.shared.adx_batch_f32,"aw",@nobits
	.sectionflags	@""
	.align	4
.nv.shared.adx_batch_f32:
	.zero		13312


//--------------------- .nv.constant0.adx_many_series_one_param_time_major_f32 --------------------------
	.section	.nv.constant0.adx_many_series_one_param_time_major_f32,"a",@progbits
	.sectionflags	@""
	.align	4
.nv.constant0.adx_many_series_one_param_time_major_f32:
	.zero		952


//--------------------- .nv.constant0.adx_batch_f32 --------------------------
	.section	.nv.constant0.adx_batch_f32,"a",@progbits
	.sectionflags	@""
	.align	4
.nv.constant0.adx_batch_f32:
	.zero		952


//--------------------- .nv.constant0.fill_nan_f32 --------------------------
	.section	.nv.constant0.fill_nan_f32,"a",@progbits
	.sectionflags	@""
	.align	4
.nv.constant0.fill_nan_f32:
	.zero		912


//--------------------- SYMBOLS --------------------------

	.type		.nv.reservedSmem.offset0,@object
	.size		.nv.reservedSmem.offset0,0x4
	.type		.nv.reservedSmem.cap,@object
	.size		.nv.reservedSmem.cap,0x4
